def matmul_kernel(
    a_ptr,
    b_ptr,
    c_ptr,
    M,
    N,
    K,
    stride_am,
    stride_ak,
    stride_bk,
    stride_bn,
    stride_cm,
    stride_cn,
    BLOCK_M: tl.constexpr,
    BLOCK_N: tl.constexpr,
    BLOCK_K: tl.constexpr,
    GROUP_M: tl.constexpr,
):
    pid = tl.program_id(axis=0)
    num_pid_m = tl.cdiv(M, BLOCK_M)
    num_pid_n = tl.cdiv(N, BLOCK_N)
    num_pid_in_group = GROUP_M * num_pid_n
    group_id = pid // num_pid_in_group
    first_pid_m = group_id * GROUP_M
    group_size_m = min(num_pid_m - first_pid_m, GROUP_M)
    pid_m = first_pid_m + ((pid % num_pid_in_group) % group_size_m)
    pid_n = (pid % num_pid_in_group) // group_size_m

    offs_am = (pid_m * BLOCK_M + tl.arange(0, BLOCK_M)) % M
    offs_bn = (pid_n * BLOCK_N + tl.arange(0, BLOCK_N)) % N
    offs_k = tl.arange(0, BLOCK_K)
    a_ptrs = a_ptr + offs_am[:, None] * stride_am + offs_k[None, :] * stride_ak
    b_ptrs = b_ptr + offs_k[:, None] * stride_bk + offs_bn[None, :] * stride_bn

    acc = tl.zeros((BLOCK_M, BLOCK_N), dtype=tl.float32)
    for kk in range(0, tl.cdiv(K, BLOCK_K)):
        a = tl.load(a_ptrs, mask=offs_k[None, :] < K - kk * BLOCK_K, other=0.0)
        b = tl.load(b_ptrs, mask=offs_k[:, None] < K - kk * BLOCK_K, other=0.0)
        acc = tl.dot(a, b, acc)
        a_ptrs += BLOCK_K * stride_ak
        b_ptrs += BLOCK_K * stride_bk

    c = acc.to(c_ptr.dtype.element_ty)
    offs_cm = pid_m * BLOCK_M + tl.arange(0, BLOCK_M)
    offs_cn = pid_n * BLOCK_N + tl.arange(0, BLOCK_N)
    c_ptrs = c_ptr + offs_cm[:, None] * stride_cm + offs_cn[None, :] * stride_cn
    mask = (offs_cm[:, None] < M) & (offs_cn[None, :] < N)
    tl.store(c_ptrs, c, mask=mask)

# config = {"BLOCK_K": 32, "BLOCK_M": 128, "BLOCK_N": 32, "GROUP_M": 8, "arch": "sm_100", "dtype": "fp16", "num_ctas": 1, "num_stages": 2, "num_warps": 2}
# arch = sm_100


// ===== COMPILED SASS (sm_100a) =====

	.target	sm_100a

	.elftype	@"ET_EXEC"


//--------------------- .note.nv.tkinfo           --------------------------
	.section	.note.nv.tkinfo,"",@"SHT_NOTE"
	.sectionflags	@"SHF_NOTE_NV_TKINFO"
	.tkinfo
        /*0018*/ 	.word	0x00000081
        /*0030*/ 	.string	""
        /*0030*/ 	.string	"ptxas-blackwell"
        /*0030*/ 	.string	"Cuda compilation tools, release 12.9, V12.9.86"
        /*0030*/ 	.string	"Build cuda_12.9.r12.9/compiler.36037853_0"
        /*0030*/ 	.string	"-v  -suppress-debug-info  -lineinfo  -arch sm_100a "



//--------------------- .note.nv.cuver            --------------------------
	.section	.note.nv.cuver,"",@"SHT_NOTE"
	.sectionflags	@"SHF_NOTE_NV_CUVER"
        /*0018*/ 	.short	0x0001
        /*001a*/ 	.short	0x0064
        /*001c*/ 	.short	0x0001
        /*001e*/ 	.short	0x0000
        /*0020*/ 	.short	0x0001
        /*0022*/ 	.short	0x0000


//--------------------- .nv.info                  --------------------------
	.section	.nv.info,"",@"SHT_CUDA_INFO"
	.align	4


	//----- nvinfo : EIATTR_REGCOUNT
	.align		4
        /*0000*/ 	.byte	0x04, 0x2f
        /*0002*/ 	.short	(.L_1 - .L_0)
	.align		4
.L_0:
        /*0004*/ 	.word	index@(matmul_kernel)
        /*0008*/ 	.word	0x000000ff


	//----- nvinfo : EIATTR_FRAME_SIZE
	.align		4
.L_1:
        /*000c*/ 	.byte	0x04, 0x11
        /*000e*/ 	.short	(.L_3 - .L_2)
	.align		4
.L_2:
        /*0010*/ 	.word	index@(matmul_kernel)
        /*0014*/ 	.word	0x000000f8


	//----- nvinfo : EIATTR_MIN_STACK_SIZE
	.align		4
.L_3:
        /*0018*/ 	.byte	0x04, 0x12
        /*001a*/ 	.short	(.L_5 - .L_4)
	.align		4
.L_4:
        /*001c*/ 	.word	index@(matmul_kernel)
        /*0020*/ 	.word	0x000000f8
.L_5:


//--------------------- .nv.info.matmul_kernel    --------------------------
	.section	.nv.info.matmul_kernel,"",@"SHT_CUDA_INFO"
	.sectionflags	@""
	.align	4


	//----- nvinfo : EIATTR_CUDA_API_VERSION
	.align		4
        /*0000*/ 	.byte	0x04, 0x37
        /*0002*/ 	.short	(.L_7 - .L_6)
.L_6:
        /*0004*/ 	.word	0x00000081


	//----- nvinfo : EIATTR_KPARAM_INFO
	.align		4
.L_7:
        /*0008*/ 	.byte	0x04, 0x17
        /*000a*/ 	.short	(.L_9 - .L_8)
.L_8:
        /*000c*/ 	.word	0x00000000
        /*0010*/ 	.short	0x000d
        /*0012*/ 	.short	0x0048
        /*0014*/ 	.byte	0x00, 0xf4, 0x21, 0x00


	//----- nvinfo : EIATTR_KPARAM_INFO
	.align		4
.L_9:
        /*0018*/ 	.byte	0x04, 0x17
        /*001a*/ 	.short	(.L_11 - .L_10)
.L_10:
        /*001c*/ 	.word	0x00000000
        /*0020*/ 	.short	0x000c
        /*0022*/ 	.short	0x0040
        /*0024*/ 	.byte	0x00, 0xf4, 0x21, 0x00


	//----- nvinfo : EIATTR_KPARAM_INFO
	.align		4
.L_11:
        /*0028*/ 	.byte	0x04, 0x17
        /*002a*/ 	.short	(.L_13 - .L_12)
.L_12:
        /*002c*/ 	.word	0x00000000
        /*0030*/ 	.short	0x000b
        /*0032*/ 	.short	0x0038
        /*0034*/ 	.byte	0x00, 0xf0, 0x11, 0x00


	//----- nvinfo : EIATTR_KPARAM_INFO
	.align		4
.L_13:
        /*0038*/ 	.byte	0x04, 0x17
        /*003a*/ 	.short	(.L_15 - .L_14)
.L_14:
        /*003c*/ 	.word	0x00000000
        /*0040*/ 	.short	0x000a
        /*0042*/ 	.short	0x0034
        /*0044*/ 	.byte	0x00, 0xf0, 0x11, 0x00


	//----- nvinfo : EIATTR_KPARAM_INFO
	.align		4
.L_15:
        /*0048*/ 	.byte	0x04, 0x17
        /*004a*/ 	.short	(.L_17 - .L_16)
.L_16:
        /*004c*/ 	.word	0x00000000
        /*0050*/ 	.short	0x0009
        /*0052*/ 	.short	0x0030
        /*0054*/ 	.byte	0x00, 0xf0, 0x11, 0x00


	//----- nvinfo : EIATTR_KPARAM_INFO
	.align		4
.L_17:
        /*0058*/ 	.byte	0x04, 0x17
        /*005a*/ 	.short	(.L_19 - .L_18)
.L_18:
        /*005c*/ 	.word	0x00000000
        /*0060*/ 	.short	0x0008
        /*0062*/ 	.short	0x002c
        /*0064*/ 	.byte	0x00, 0xf0, 0x11, 0x00


	//----- nvinfo : EIATTR_KPARAM_INFO
	.align		4
.L_19:
        /*0068*/ 	.byte	0x04, 0x17
        /*006a*/ 	.short	(.L_21 - .L_20)
.L_20:
        /*006c*/ 	.word	0x00000000
        /*0070*/ 	.short	0x0007
        /*0072*/ 	.short	0x0028
        /*0074*/ 	.byte	0x00, 0xf0, 0x11, 0x00


	//----- nvinfo : EIATTR_KPARAM_INFO
	.align		4
.L_21:
        /*0078*/ 	.byte	0x04, 0x17
        /*007a*/ 	.short	(.L_23 - .L_22)
.L_22:
        /*007c*/ 	.word	0x00000000
        /*0080*/ 	.short	0x0006
        /*0082*/ 	.short	0x0024
        /*0084*/ 	.byte	0x00, 0xf0, 0x11, 0x00


	//----- nvinfo : EIATTR_KPARAM_INFO
	.align		4
.L_23:
        /*0088*/ 	.byte	0x04, 0x17
        /*008a*/ 	.short	(.L_25 - .L_24)
.L_24:
        /*008c*/ 	.word	0x00000000
        /*0090*/ 	.short	0x0005
        /*0092*/ 	.short	0x0020
        /*0094*/ 	.byte	0x00, 0xf0, 0x11, 0x00


	//----- nvinfo : EIATTR_KPARAM_INFO
	.align		4
.L_25:
        /*0098*/ 	.byte	0x04, 0x17
        /*009a*/ 	.short	(.L_27 - .L_26)
.L_26:
        /*009c*/ 	.word	0x00000000
        /*00a0*/ 	.short	0x0004
        /*00a2*/ 	.short	0x001c
        /*00a4*/ 	.byte	0x00, 0xf0, 0x11, 0x00


	//----- nvinfo : EIATTR_KPARAM_INFO
	.align		4
.L_27:
        /*00a8*/ 	.byte	0x04, 0x17
        /*00aa*/ 	.short	(.L_29 - .L_28)
.L_28:
        /*00ac*/ 	.word	0x00000000
        /*00b0*/ 	.short	0x0003
        /*00b2*/ 	.short	0x0018
        /*00b4*/ 	.byte	0x00, 0xf0, 0x11, 0x00


	//----- nvinfo : EIATTR_KPARAM_INFO
	.align		4
.L_29:
        /*00b8*/ 	.byte	0x04, 0x17
        /*00ba*/ 	.short	(.L_31 - .L_30)
.L_30:
        /*00bc*/ 	.word	0x00000000
        /*00c0*/ 	.short	0x0002
        /*00c2*/ 	.short	0x0010
        /*00c4*/ 	.byte	0x00, 0xf4, 0x21, 0x00


	//----- nvinfo : EIATTR_KPARAM_INFO
	.align		4
.L_31:
        /*00c8*/ 	.byte	0x04, 0x17
        /*00ca*/ 	.short	(.L_33 - .L_32)
.L_32:
        /*00cc*/ 	.word	0x00000000
        /*00d0*/ 	.short	0x0001
        /*00d2*/ 	.short	0x0008
        /*00d4*/ 	.byte	0x00, 0xf4, 0x21, 0x00


	//----- nvinfo : EIATTR_KPARAM_INFO
	.align		4
.L_33:
        /*00d8*/ 	.byte	0x04, 0x17
        /*00da*/ 	.short	(.L_35 - .L_34)
.L_34:
        /*00dc*/ 	.word	0x00000000
        /*00e0*/ 	.short	0x0000
        /*00e2*/ 	.short	0x0000
        /*00e4*/ 	.byte	0x00, 0xf4, 0x21, 0x00


	//----- nvinfo : EIATTR_SPARSE_MMA_MASK
	.align		4
.L_35:
        /*00e8*/ 	.byte	0x03, 0x50
        /*00ea*/ 	.short	0x0000


	//----- nvinfo : EIATTR_MAXREG_COUNT
	.align		4
        /*00ec*/ 	.byte	0x03, 0x1b
        /*00ee*/ 	.short	0x00ff


	//----- nvinfo : EIATTR_NUM_BARRIERS
	.align		4
        /*00f0*/ 	.byte	0x02, 0x4c
        /*00f2*/ 	.byte	0x01
	.zero		1


	//----- nvinfo : EIATTR_ANNOTATIONS
	.align		4
        /*00f4*/ 	.byte	0x04, 0x55
        /*00f6*/ 	.short	(.L_37 - .L_36)


	//   ....[0]....
.L_36:
        /*00f8*/ 	.word	0x00000001
        /*00fc*/ 	.byte	0x10, 0x06, 0x00, 0x00, 0x01, 0x00, 0x00, 0x00, 0x20, 0x06, 0x00, 0x00, 0x01, 0x00, 0x00, 0x00
        /* <DEDUP_REMOVED lines=34> */
        /*032c*/ 	.byte	0xd0, 0x4d, 0x00, 0x00, 0x01, 0x00, 0x00, 0x00, 0xe0, 0x4d, 0x00, 0x00


	//----- nvinfo : EIATTR_VRC_CTA_INIT_COUNT
	.align		4
.L_37:
        /*0338*/ 	.byte	0x02, 0x4a
	.zero		1
	.zero		1


	//----- nvinfo : EIATTR_EXIT_INSTR_OFFSETS
	.align		4
        /*033c*/ 	.byte	0x04, 0x1c
        /*033e*/ 	.short	(.L_39 - .L_38)


	//   ....[0]....
.L_38:
        /*0340*/ 	.word	0x000064f0


	//   ....[1]....
        /*0344*/ 	.word	0x00006520


	//----- nvinfo : EIATTR_REQNTID
	.align		4
.L_39:
        /*0348*/ 	.byte	0x04, 0x10
        /*034a*/ 	.short	(.L_41 - .L_40)
.L_40:
        /*034c*/ 	.word	0x00000040
        /*0350*/ 	.word	0x00000001
        /*0354*/ 	.word	0x00000001


	//----- nvinfo : EIATTR_CBANK_PARAM_SIZE
	.align		4
.L_41:
        /*0358*/ 	.byte	0x03, 0x19
        /*035a*/ 	.short	0x0050


	//----- nvinfo : EIATTR_PARAM_CBANK
	.align		4
        /*035c*/ 	.byte	0x04, 0x0a
        /*035e*/ 	.short	(.L_43 - .L_42)
	.align		4
.L_42:
        /*0360*/ 	.word	index@(.nv.constant0.matmul_kernel)
        /*0364*/ 	.short	0x0380
        /*0366*/ 	.short	0x0050


	//----- nvinfo : EIATTR_SW_WAR
	.align		4
.L_43:
        /*0368*/ 	.byte	0x04, 0x36
        /*036a*/ 	.short	(.L_45 - .L_44)
.L_44:
        /*036c*/ 	.word	0x00000008
.L_45:


//--------------------- .nv.compat                --------------------------
	.section	.nv.compat,"",@"SHT_CUDA_COMPAT_INFO"
	.align	4
        /*0000*/ 	.byte	0x02, 0x02, 0x01, 0x00, 0x02, 0x05, 0x05, 0x00, 0x02, 0x03, 0x00, 0x00, 0x02, 0x06, 0x01, 0x00


//--------------------- .nv.callgraph             --------------------------
	.section	.nv.callgraph,"",@"SHT_CUDA_CALLGRAPH"
	.align	4
	.sectionentsize	8
	.align		4
        /*0000*/ 	.word	0x00000000
	.align		4
        /*0004*/ 	.word	0xffffffff
	.align		4
        /*0008*/ 	.word	0x00000000
	.align		4
        /*000c*/ 	.word	0xfffffffe
	.align		4
        /*0010*/ 	.word	0x00000000
	.align		4
        /*0014*/ 	.word	0xfffffffd
	.align		4
        /*0018*/ 	.word	0x00000000
	.align		4
        /*001c*/ 	.word	0xfffffffc


//--------------------- .text.matmul_kernel       --------------------------
	.section	.text.matmul_kernel,"ax",@progbits
	.align	128
        .global         matmul_kernel
        .type           matmul_kernel,@function
        .size           matmul_kernel,(.L_x_3 - matmul_kernel)
        .other          matmul_kernel,@"STO_CUDA_ENTRY STV_DEFAULT"
matmul_kernel:
.text.matmul_kernel:
[----:B------:R-:W0:Y:S08]  /*0000*/  LDC R1, c[0x0][0x37c] ;  /* 0x0000df00ff017b82 */ /* 0x000e300000000800 */
[----:B------:R-:W1:Y:S01]  /*0010*/  LDC.64 R2, c[0x0][0x398] ;  /* 0x0000e600ff027b82 */ /* 0x000e620000000a00 */
[----:B------:R-:W2:Y:S01]  /*0020*/  S2R R7, SR_CTAID.X ;  /* 0x0000000000077919 */ /* 0x000ea20000002500 */
[----:B------:R-:W3:Y:S01]  /*0030*/  LDCU UR4, c[0x0][0x3a0] ;  /* 0x00007400ff0477ac */ /* 0x000ee20008000800 */
[----:B0-----:R-:W-:Y:S01]  /*0040*/  VIADD R1, R1, 0xffffff08 ;  /* 0xffffff0801017836 */ /* 0x001fe20000000000 */
[----:B------:R-:W-:-:S02]  /*0050*/  CS2R R14, SRZ ;  /* 0x00000000000e7805 */ /* 0x000fc4000001ff00 */
[----:B------:R-:W-:Y:S02]  /*0060*/  CS2R R24, SRZ ;  /* 0x0000000000187805 */ /* 0x000fe4000001ff00 */
[----:B------:R-:W-:Y:S02]  /*0070*/  CS2R R26, SRZ ;  /* 0x00000000001a7805 */ /* 0x000fe4000001ff00 */
[----:B------:R-:W-:Y:S02]  /*0080*/  CS2R R28, SRZ ;  /* 0x00000000001c7805 */ /* 0x000fe4000001ff00 */
[----:B------:R-:W-:Y:S02]  /*0090*/  CS2R R30, SRZ ;  /* 0x00000000001e7805 */ /* 0x000fe4000001ff00 */
[----:B------:R-:W-:Y:S02]  /*00a0*/  CS2R R32, SRZ ;  /* 0x0000000000207805 */ /* 0x000fe4000001ff00 */
[----:B------:R-:W-:-:S02]  /*00b0*/  CS2R R34, SRZ ;  /* 0x0000000000227805 */ /* 0x000fc4000001ff00 */
[----:B------:R-:W-:Y:S02]  /*00c0*/  CS2R R36, SRZ ;  /* 0x0000000000247805 */ /* 0x000fe4000001ff00 */
[----:B------:R-:W-:Y:S02]  /*00d0*/  CS2R R38, SRZ ;  /* 0x0000000000267805 */ /* 0x000fe4000001ff00 */
[----:B------:R-:W-:Y:S02]  /*00e0*/  CS2R R40, SRZ ;  /* 0x0000000000287805 */ /* 0x000fe4000001ff00 */
[----:B------:R-:W-:Y:S02]  /*00f0*/  CS2R R42, SRZ ;  /* 0x00000000002a7805 */ /* 0x000fe4000001ff00 */
[----:B------:R-:W-:Y:S02]  /*0100*/  CS2R R44, SRZ ;  /* 0x00000000002c7805 */ /* 0x000fe4000001ff00 */
[----:B------:R-:W-:Y:S01]  /*0110*/  CS2R R46, SRZ ;  /* 0x00000000002e7805 */ /* 0x000fe2000001ff00 */
[----:B------:R-:W0:Y:S01]  /*0120*/  LDCU.64 UR8, c[0x0][0x358] ;  /* 0x00006b00ff0877ac */ /* 0x000e220008000a00 */
[----:B---3--:R-:W-:Y:S01]  /*0130*/  UIADD3 UR4, UPT, UPT, UR4, 0x1f, URZ ;  /* 0x0000001f04047890 */ /* 0x008fe2000fffe0ff */
[----:B-1----:R-:W-:-:S03]  /*0140*/  VIADD R0, R3, 0x1f ;  /* 0x0000001f03007836 */ /* 0x002fc60000000000 */
[----:B------:R-:W-:Y:S02]  /*0150*/  UISETP.GE.AND UP0, UPT, UR4, 0x20, UPT ;  /* 0x000000200400788c */ /* 0x000fe4000bf06270 */
[----:B------:R-:W-:-:S04]  /*0160*/  SHF.R.S32.HI R5, RZ, 0x1f, R0 ;  /* 0x0000001fff057819 */ /* 0x000fc80000011400 */
[----:B------:R-:W-:Y:S02]  /*0170*/  LEA.HI R5, R5, R0, RZ, 0x5 ;  /* 0x0000000005057211 */ /* 0x000fe400078f28ff */
[----:B--2---:R-:W-:Y:S02]  /*0180*/  IABS R10, R7 ;  /* 0x00000007000a7213 */ /* 0x004fe40000000000 */
[----:B------:R-:W-:-:S05]  /*0190*/  SHF.R.S32.HI R5, RZ, 0x5, R5 ;  /* 0x00000005ff057819 */ /* 0x000fca0000011405 */
[----:B------:R-:W-:-:S05]  /*01a0*/  IMAD.SHL.U32 R6, R5, 0x8, RZ ;  /* 0x0000000805067824 */ /* 0x000fca00078e00ff */
[-C--:B------:R-:W-:Y:S02]  /*01b0*/  IABS R9, R6.reuse ;  /* 0x0000000600097213 */ /* 0x080fe40000000000 */
[----:B------:R-:W-:Y:S02]  /*01c0*/  IABS R12, R6 ;  /* 0x00000006000c7213 */ /* 0x000fe40000000000 */
[----:B------:R-:W1:Y:S08]  /*01d0*/  I2F.RP R0, R9 ;  /* 0x0000000900007306 */ /* 0x000e700000209400 */
[----:B-1----:R-:W1:Y:S02]  /*01e0*/  MUFU.RCP R0, R0 ;  /* 0x0000000000007308 */ /* 0x002e640000001000 */
[----:B-1----:R-:W-:-:S02]  /*01f0*/  VIADD R4, R0, 0xffffffe ;  /* 0x0ffffffe00047836 */ /* 0x002fc40000000000 */
[----:B------:R-:W-:-:S04]  /*0200*/  IMAD.MOV R0, RZ, RZ, -R12 ;  /* 0x000000ffff007224 */ /* 0x000fc800078e0a0c */
[----:B------:R1:W2:Y:S02]  /*0210*/  F2I.FTZ.U32.TRUNC.NTZ R5, R4 ;  /* 0x0000000400057305 */ /* 0x0002a4000021f000 */
[----:B-1----:R-:W-:Y:S02]  /*0220*/  IMAD.MOV.U32 R4, RZ, RZ, RZ ;  /* 0x000000ffff047224 */ /* 0x002fe400078e00ff */
[----:B--2---:R-:W-:-:S04]  /*0230*/  IMAD.MOV R8, RZ, RZ, -R5 ;  /* 0x000000ffff087224 */ /* 0x004fc800078e0a05 */
[----:B------:R-:W-:Y:S02]  /*0240*/  IMAD R11, R8, R9, RZ ;  /* 0x00000009080b7224 */ /* 0x000fe400078e02ff */
[----:B------:R-:W-:Y:S02]  /*0250*/  IMAD.MOV.U32 R8, RZ, RZ, R10 ;  /* 0x000000ffff087224 */ /* 0x000fe400078e000a */
[----:B------:R-:W-:-:S06]  /*0260*/  IMAD.HI.U32 R5, R5, R11, R4 ;  /* 0x0000000b05057227 */ /* 0x000fcc00078e0004 */
[----:B------:R-:W-:-:S04]  /*0270*/  IMAD.HI.U32 R5, R5, R8, RZ ;  /* 0x0000000805057227 */ /* 0x000fc800078e00ff */
[----:B------:R-:W-:-:S05]  /*0280*/  IMAD R0, R5, R0, R8 ;  /* 0x0000000005007224 */ /* 0x000fca00078e0208 */
[----:B------:R-:W-:-:S13]  /*0290*/  ISETP.GT.U32.AND P1, PT, R9, R0, PT ;  /* 0x000000000900720c */ /* 0x000fda0003f24070 */
[----:B------:R-:W-:Y:S02]  /*02a0*/  @!P1 IMAD.IADD R0, R0, 0x1, -R9 ;  /* 0x0000000100009824 */ /* 0x000fe400078e0a09 */
[----:B------:R-:W-:Y:S01]  /*02b0*/  @!P1 VIADD R5, R5, 0x1 ;  /* 0x0000000105059836 */ /* 0x000fe20000000000 */
[----:B------:R-:W-:Y:S02]  /*02c0*/  ISETP.NE.AND P1, PT, R6, RZ, PT ;  /* 0x000000ff0600720c */ /* 0x000fe40003f25270 */
[----:B------:R-:W-:Y:S02]  /*02d0*/  ISETP.GE.U32.AND P0, PT, R0, R9, PT ;  /* 0x000000090000720c */ /* 0x000fe40003f06070 */
[----:B------:R-:W-:-:S04]  /*02e0*/  LOP3.LUT R0, R7, R6, RZ, 0x3c, !PT ;  /* 0x0000000607007212 */ /* 0x000fc800078e3cff */
[----:B------:R-:W-:Y:S01]  /*02f0*/  ISETP.GE.AND P2, PT, R0, RZ, PT ;  /* 0x000000ff0000720c */ /* 0x000fe20003f46270 */
[----:B------:R-:W-:-:S06]  /*0300*/  VIADD R0, R2, 0x7f ;  /* 0x0000007f02007836 */ /* 0x000fcc0000000000 */
[----:B------:R-:W-:-:S04]  /*0310*/  @P0 VIADD R5, R5, 0x1 ;  /* 0x0000000105050836 */ /* 0x000fc80000000000 */
[----:B------:R-:W-:Y:S01]  /*0320*/  IMAD.MOV.U32 R4, RZ, RZ, R5 ;  /* 0x000000ffff047224 */ /* 0x000fe200078e0005 */
[----:B------:R-:W-:-:S03]  /*0330*/  SHF.R.S32.HI R5, RZ, 0x1f, R0 ;  /* 0x0000001fff057819 */ /* 0x000fc60000011400 */
[----:B------:R-:W-:Y:S01]  /*0340*/  @!P2 IMAD.MOV R4, RZ, RZ, -R4 ;  /* 0x000000ffff04a224 */ /* 0x000fe200078e0a04 */
[----:B------:R-:W-:Y:S02]  /*0350*/  @!P1 LOP3.LUT R4, RZ, R6, RZ, 0x33, !PT ;  /* 0x00000006ff049212 */ /* 0x000fe400078e33ff */
[----:B------:R-:W-:-:S03]  /*0360*/  LEA.HI R5, R5, R0, RZ, 0x7 ;  /* 0x0000000005057211 */ /* 0x000fc600078f38ff */
[----:B------:R-:W-:Y:S02]  /*0370*/  IMAD.SHL.U32 R8, R4, 0x8, RZ ;  /* 0x0000000804087824 */ /* 0x000fe400078e00ff */
[----:B------:R-:W-:-:S03]  /*0380*/  IMAD.MOV R4, RZ, RZ, -R4 ;  /* 0x000000ffff047224 */ /* 0x000fc600078e0a04 */
[----:B------:R-:W-:Y:S01]  /*0390*/  LEA.HI.SX32 R5, R5, -R8, 0x19 ;  /* 0x8000000805057211 */ /* 0x000fe200078fcaff */
[----:B------:R-:W-:-:S03]  /*03a0*/  IMAD R13, R6, R4, R7 ;  /* 0x00000004060d7224 */ /* 0x000fc600078e0207 */
[----:B------:R-:W-:-:S04]  /*03b0*/  VIMNMX R10, PT, PT, R5, 0x8, PT ;  /* 0x00000008050a7848 */ /* 0x000fc80003fe0100 */
[-C--:B------:R-:W-:Y:S02]  /*03c0*/  IABS R9, R10.reuse ;  /* 0x0000000a00097213 */ /* 0x080fe40000000000 */
[----:B------:R-:W-:Y:S02]  /*03d0*/  IABS R6, R10 ;  /* 0x0000000a00067213 */ /* 0x000fe40000000000 */
[----:B------:R-:W1:Y:S08]  /*03e0*/  I2F.RP R0, R9 ;  /* 0x0000000900007306 */ /* 0x000e700000209400 */
[----:B-1----:R-:W1:Y:S02]  /*03f0*/  MUFU.RCP R0, R0 ;  /* 0x0000000000007308 */ /* 0x002e640000001000 */
[----:B-1----:R-:W-:-:S02]  /*0400*/  VIADD R5, R0, 0xffffffe ;  /* 0x0ffffffe00057836 */ /* 0x002fc40000000000 */
[----:B------:R-:W-:-:S04]  /*0410*/  IMAD.MOV R0, RZ, RZ, -R6 ;  /* 0x000000ffff007224 */ /* 0x000fc800078e0a06 */
[----:B------:R-:W1:Y:S02]  /*0420*/  F2I.FTZ.U32.TRUNC.NTZ R5, R5 ;  /* 0x0000000500057305 */ /* 0x000e64000021f000 */
[----:B-1----:R-:W-:-:S04]  /*0430*/  IMAD.MOV R11, RZ, RZ, -R5 ;  /* 0x000000ffff0b7224 */ /* 0x002fc800078e0a05 */
[----:B------:R-:W-:Y:S01]  /*0440*/  IMAD.MOV.U32 R4, RZ, RZ, R11 ;  /* 0x000000ffff047224 */ /* 0x000fe200078e000b */
[----:B------:R-:W-:-:S03]  /*0450*/  IABS R11, R13 ;  /* 0x0000000d000b7213 */ /* 0x000fc60000000000 */
[----:B------:R-:W-:Y:S02]  /*0460*/  IMAD R7, R4, R9, RZ ;  /* 0x0000000904077224 */ /* 0x000fe400078e02ff */
[----:B------:R-:W-:-:S04]  /*0470*/  IMAD.MOV.U32 R4, RZ, RZ, RZ ;  /* 0x000000ffff047224 */ /* 0x000fc800078e00ff */
[----:B------:R-:W-:Y:S01]  /*0480*/  IMAD.HI.U32 R4, R5, R7, R4 ;  /* 0x0000000705047227 */ /* 0x000fe200078e0004 */
[----:B------:R-:W-:-:S04]  /*0490*/  LOP3.LUT R5, R13, R10, RZ, 0x3c, !PT ;  /* 0x0000000a0d057212 */ /* 0x000fc800078e3cff */
[----:B------:R-:W-:Y:S01]  /*04a0*/  ISETP.GE.AND P2, PT, R5, RZ, PT ;  /* 0x000000ff0500720c */ /* 0x000fe20003f46270 */
[----:B------:R-:W-:-:S04]  /*04b0*/  IMAD.HI.U32 R4, R4, R11, RZ ;  /* 0x0000000b04047227 */ /* 0x000fc800078e00ff */
[----:B------:R-:W-:-:S05]  /*04c0*/  IMAD R0, R4, R0, R11 ;  /* 0x0000000004007224 */ /* 0x000fca00078e020b */
[----:B------:R-:W-:-:S13]  /*04d0*/  ISETP.GT.U32.AND P1, PT, R9, R0, PT ;  /* 0x000000000900720c */ /* 0x000fda0003f24070 */
[----:B------:R-:W-:Y:S01]  /*04e0*/  @!P1 IMAD.IADD R0, R0, 0x1, -R9 ;  /* 0x0000000100009824 */ /* 0x000fe200078e0a09 */
[----:B------:R-:W-:Y:S02]  /*04f0*/  @!P1 IADD3 R4, PT, PT, R4, 0x1, RZ ;  /* 0x0000000104049810 */ /* 0x000fe40007ffe0ff */
[----:B------:R-:W-:Y:S02]  /*0500*/  ISETP.NE.AND P1, PT, R10, RZ, PT ;  /* 0x000000ff0a00720c */ /* 0x000fe40003f25270 */
[----:B------:R-:W-:Y:S02]  /*0510*/  ISETP.GE.U32.AND P0, PT, R0, R9, PT ;  /* 0x000000090000720c */ /* 0x000fe40003f06070 */
[----:B------:R-:W1:Y:S11]  /*0520*/  S2R R0, SR_TID.X ;  /* 0x0000000000007919 */ /* 0x000e760000002100 */
[----:B------:R-:W-:-:S04]  /*0530*/  @P0 VIADD R4, R4, 0x1 ;  /* 0x0000000104040836 */ /* 0x000fc80000000000 */
[----:B------:R-:W-:Y:S01]  /*0540*/  @!P2 IMAD.MOV R4, RZ, RZ, -R4 ;  /* 0x000000ffff04a224 */ /* 0x000fe200078e0a04 */
[----:B------:R-:W-:-:S05]  /*0550*/  @!P1 LOP3.LUT R4, RZ, R10, RZ, 0x33, !PT ;  /* 0x0000000aff049212 */ /* 0x000fca00078e33ff */
[----:B------:R-:W-:Y:S02]  /*0560*/  IMAD.MOV R5, RZ, RZ, -R4 ;  /* 0x000000ffff057224 */ /* 0x000fe400078e0a04 */
[----:B------:R-:W-:Y:S02]  /*0570*/  IMAD.SHL.U32 R16, R4, 0x20, RZ ;  /* 0x0000002004107824 */ /* 0x000fe400078e00ff */
[----:B------:R-:W-:Y:S01]  /*0580*/  IMAD R5, R10, R5, R13 ;  /* 0x000000050a057224 */ /* 0x000fe200078e020d */
[----:B------:R-:W-:Y:S02]  /*0590*/  CS2R R10, SRZ ;  /* 0x00000000000a7805 */ /* 0x000fe4000001ff00 */
[----:B------:R-:W-:Y:S01]  /*05a0*/  CS2R R12, SRZ ;  /* 0x00000000000c7805 */ /* 0x000fe2000001ff00 */
[----:B------:R-:W-:Y:S01]  /*05b0*/  IMAD.IADD R5, R8, 0x1, R5 ;  /* 0x0000000108057824 */ /* 0x000fe200078e0205 */
[----:B------:R-:W-:Y:S02]  /*05c0*/  CS2R R8, SRZ ;  /* 0x0000000000087805 */ /* 0x000fe4000001ff00 */
[----:B-1----:R-:W-:-:S05]  /*05d0*/  LOP3.LUT R6, R0, 0x3f, RZ, 0xc0, !PT ;  /* 0x0000003f00067812 */ /* 0x002fca00078ec0ff */
[----:B------:R-:W-:Y:S01]  /*05e0*/  IMAD R48, R5, 0x80, R6 ;  /* 0x0000008005307824 */ /* 0x000fe200078e0206 */
[----:B------:R-:W-:-:S03]  /*05f0*/  LOP3.LUT R6, R0, 0x20, RZ, 0xc0, !PT ;  /* 0x0000002000067812 */ /* 0x000fc600078ec0ff */
[----:B------:R-:W-:Y:S01]  /*0600*/  VIADD R49, R48, 0x40 ;  /* 0x0000004030317836 */ /* 0x000fe20000000000 */
[----:B------:R1:W-:Y:S04]  /*0610*/  STL [R1+0xdc], R48 ;  /* 0x0000dc3001007387 */ /* 0x0003e80000100800 */
[----:B------:R1:W-:Y:S04]  /*0620*/  STL [R1+0xe0], R49 ;  /* 0x0000e03101007387 */ /* 0x0003e80000100800 */
[----:B------:R1:W-:Y:S01]  /*0630*/  STL [R1+0xd4], R16 ;  /* 0x0000d41001007387 */ /* 0x0003e20000100800 */
[----:B0-----:R-:W-:Y:S05]  /*0640*/  BRA.U !UP0, `(.L_x_0) ;  /* 0x0000004508cc7547 */ /* 0x001fea000b800000 */
[----:B------:R-:W-:Y:S01]  /*0650*/  IABS R23, R3 ;  /* 0x0000000300177213 */ /* 0x000fe20000000000 */
[----:B------:R-:W0:Y:S01]  /*0660*/  LDCU UR6, c[0x0][0x3a4] ;  /* 0x00007480ff0677ac */ /* 0x000e220008000800 */
[----:B------:R-:W-:Y:S01]  /*0670*/  IABS R24, R2 ;  /* 0x0000000200187213 */ /* 0x000fe20000000000 */
[----:B------:R-:W2:Y:S01]  /*0680*/  LDC R237, c[0x0][0x3a8] ;  /* 0x0000ea00ffed7b82 */ /* 0x000ea20000000800 */
[----:B------:R-:W3:Y:S01]  /*0690*/  I2F.RP R8, R23 ;  /* 0x0000001700087306 */ /* 0x000ee20000209400 */
[----:B------:R-:W-:Y:S01]  /*06a0*/  LEA.HI R29, R6, R16, RZ, 0x1b ;  /* 0x00000010061d7211 */ /* 0x000fe200078fd8ff */
[----:B------:R-:W4:Y:S01]  /*06b0*/  LDCU UR7, c[0x0][0x3a0] ;  /* 0x00007400ff0777ac */ /* 0x000f220008000800 */
[----:B------:R-:W-:Y:S02]  /*06c0*/  IABS R14, R49 ;  /* 0x00000031000e7213 */ /* 0x000fe40000000000 */
[----:B------:R-:W-:Y:S02]  /*06d0*/  CS2R R144, SRZ ;  /* 0x0000000000907805 */ /* 0x000fe4000001ff00 */
[----:B------:R-:W-:Y:S01]  /*06e0*/  IABS R15, R48 ;  /* 0x00000030000f7213 */ /* 0x000fe20000000000 */
[C---:B------:R-:W-:Y:S01]  /*06f0*/  VIADD R12, R29.reuse, 0x1c ;  /* 0x0000001c1d0c7836 */ /* 0x040fe20000000000 */
[----:B------:R-:W-:Y:S01]  /*0700*/  ISETP.GE.AND P6, PT, R48, RZ, PT ;  /* 0x000000ff3000720c */ /* 0x000fe20003fc6270 */
[----:B------:R-:W5:Y:S01]  /*0710*/  I2F.RP R9, R24 ;  /* 0x0000001800097306 */ /* 0x000f620000209400 */
[C---:B------:R-:W-:Y:S01]  /*0720*/  VIADD R30, R29.reuse, 0x16 ;  /* 0x000000161d1e7836 */ /* 0x040fe20000000000 */
[----:B------:R-:W-:Y:S01]  /*0730*/  IABS R28, R29 ;  /* 0x0000001d001c7213 */ /* 0x000fe20000000000 */
[C---:B------:R-:W-:Y:S01]  /*0740*/  VIADD R31, R29.reuse, 0x14 ;  /* 0x000000141d1f7836 */ /* 0x040fe20000000000 */
[----:B------:R-:W-:Y:S01]  /*0750*/  ISETP.GE.AND P3, PT, R12, RZ, PT ;  /* 0x000000ff0c00720c */ /* 0x000fe20003f66270 */
[C---:B------:R-:W-:Y:S01]  /*0760*/  VIADD R32, R29.reuse, 0x12 ;  /* 0x000000121d207836 */ /* 0x040fe20000000000 */
[----:B------:R-:W-:Y:S01]  /*0770*/  IABS R17, R30 ;  /* 0x0000001e00117213 */ /* 0x000fe20000000000 */
[C---:B------:R-:W-:Y:S01]  /*0780*/  VIADD R34, R29.reuse, 0xe ;  /* 0x0000000e1d227836 */ /* 0x040fe20000000000 */
[----:B---3--:R-:W3:Y:S01]  /*0790*/  MUFU.RCP R8, R8 ;  /* 0x0000000800087308 */ /* 0x008ee20000001000 */
[----:B------:R-:W-:Y:S01]  /*07a0*/  IABS R19, R31 ;  /* 0x0000001f00137213 */ /* 0x000fe20000000000 */
[C---:B------:R-:W-:Y:S01]  /*07b0*/  VIADD R33, R29.reuse, 0x10 ;  /* 0x000000101d217836 */ /* 0x040fe20000000000 */
[----:B------:R-:W-:Y:S01]  /*07c0*/  IABS R21, R32 ;  /* 0x0000002000157213 */ /* 0x000fe20000000000 */
[C---:B------:R-:W-:Y:S01]  /*07d0*/  VIADD R35, R29.reuse, 0xc ;  /* 0x0000000c1d237836 */ /* 0x040fe20000000000 */
[----:B------:R-:W-:Y:S01]  /*07e0*/  LOP3.LUT R184, R0, 0x1f, RZ, 0xc0, !PT ;  /* 0x0000001f00b87812 */ /* 0x000fe200078ec0ff */
[C---:B------:R-:W-:Y:S01]  /*07f0*/  VIADD R36, R29.reuse, 0xa ;  /* 0x0000000a1d247836 */ /* 0x040fe20000000000 */
[----:B------:R-:W1:Y:S01]  /*0800*/  LDCU.64 UR10, c[0x0][0x380] ;  /* 0x00007000ff0a77ac */ /* 0x000e620008000a00 */
[----:B-----5:R-:W5:Y:S01]  /*0810*/  MUFU.RCP R9, R9 ;  /* 0x0000000900097308 */ /* 0x020f620000001000 */
[C---:B------:R-:W-:Y:S01]  /*0820*/  VIADD R39, R29.reuse, 0x4 ;  /* 0x000000041d277836 */ /* 0x040fe20000000000 */
[----:B------:R-:W-:Y:S01]  /*0830*/  CS2R R146, SRZ ;  /* 0x0000000000927805 */ /* 0x000fe2000001ff00 */
[C---:B------:R-:W-:Y:S01]  /*0840*/  VIADD R37, R29.reuse, 0x8 ;  /* 0x000000081d257836 */ /* 0x040fe20000000000 */
[----:B------:R-:W-:Y:S01]  /*0850*/  USHF.R.S32.HI UR5, URZ, 0x1f, UR4 ;  /* 0x0000001fff057899 */ /* 0x000fe20008011404 */
[C---:B------:R-:W-:Y:S01]  /*0860*/  VIADD R38, R29.reuse, 0x6 ;  /* 0x000000061d267836 */ /* 0x040fe20000000000 */
[----:B------:R-:W-:Y:S01]  /*0870*/  IABS R25, R39 ;  /* 0x0000002700197213 */ /* 0x000fe20000000000 */
[C---:B------:R-:W-:Y:S01]  /*0880*/  VIADD R40, R29.reuse, 0x2 ;  /* 0x000000021d287836 */ /* 0x040fe20000000000 */
[----:B------:R-:W-:Y:S01]  /*0890*/  ULEA.HI UR5, UR5, UR4, URZ, 0x5 ;  /* 0x0000000405057291 */ /* 0x000fe2000f8f28ff */
[----:B---3--:R-:W-:Y:S01]  /*08a0*/  VIADD R4, R8, 0xffffffe ;  /* 0x0ffffffe08047836 */ /* 0x008fe20000000000 */
[----:B------:R-:W-:Y:S01]  /*08b0*/  CS2R R140, SRZ ;  /* 0x00000000008c7805 */ /* 0x000fe2000001ff00 */
[----:B------:R-:W-:Y:S01]  /*08c0*/  VIADD R8, R29, 0x1e ;  /* 0x0000001e1d087836 */ /* 0x000fe20000000000 */
[----:B------:R-:W-:Y:S01]  /*08d0*/  IABS R27, R40 ;  /* 0x00000028001b7213 */ /* 0x000fe20000000000 */
[----:B------:R3:W0:Y:S01]  /*08e0*/  F2I.FTZ.U32.TRUNC.NTZ R5, R4 ;  /* 0x0000000400057305 */ /* 0x000622000021f000 */
[----:B--2---:R-:W-:Y:S01]  /*08f0*/  IMAD R51, R237, 0xd, RZ ;  /* 0x0000000ded337824 */ /* 0x004fe200078e02ff */
[----:B------:R-:W-:-:S02]  /*0900*/  CS2R R142, SRZ ;  /* 0x00000000008e7805 */ /* 0x000fc4000001ff00 */
[----:B------:R-:W-:Y:S01]  /*0910*/  ISETP.GE.AND P2, PT, R8, RZ, PT ;  /* 0x000000ff0800720c */ /* 0x000fe20003f46270 */
[----:B-----5:R-:W-:Y:S01]  /*0920*/  VIADD R7, R9, 0xffffffe ;  /* 0x0ffffffe09077836 */ /* 0x020fe20000000000 */
[----:B------:R-:W-:Y:S01]  /*0930*/  CS2R R136, SRZ ;  /* 0x0000000000887805 */ /* 0x000fe2000001ff00 */
[C---:B------:R-:W-:Y:S01]  /*0940*/  IMAD R57, R237.reuse, 0xc, RZ ;  /* 0x0000000ced397824 */ /* 0x040fe200078e02ff */
[----:B------:R-:W-:Y:S01]  /*0950*/  CS2R R138, SRZ ;  /* 0x00000000008a7805 */ /* 0x000fe2000001ff00 */
[C---:B------:R-:W-:Y:S01]  /*0960*/  IMAD R59, R237.reuse, 0xb, RZ ;  /* 0x0000000bed3b7824 */ /* 0x040fe200078e02ff */
[----:B------:R-:W-:Y:S01]  /*0970*/  CS2R R132, SRZ ;  /* 0x0000000000847805 */ /* 0x000fe2000001ff00 */
[----:B------:R-:W2:Y:S01]  /*0980*/  F2I.FTZ.U32.TRUNC.NTZ R7, R7 ;  /* 0x0000000700077305 */ /* 0x000ea2000021f000 */
[----:B---3--:R-:W-:Y:S01]  /*0990*/  IMAD.MOV.U32 R4, RZ, RZ, RZ ;  /* 0x000000ffff047224 */ /* 0x008fe200078e00ff */
[----:B------:R-:W-:Y:S01]  /*09a0*/  CS2R R134, SRZ ;  /* 0x0000000000867805 */ /* 0x000fe2000001ff00 */
[C---:B------:R-:W-:Y:S01]  /*09b0*/  IMAD R61, R237.reuse, 0xa, RZ ;  /* 0x0000000aed3d7824 */ /* 0x040fe200078e02ff */
[----:B------:R-:W-:Y:S01]  /*09c0*/  CS2R R128, SRZ ;  /* 0x0000000000807805 */ /* 0x000fe2000001ff00 */
[----:B0-----:R-:W-:Y:S01]  /*09d0*/  IMAD.MOV R10, RZ, RZ, -R5 ;  /* 0x000000ffff0a7224 */ /* 0x001fe200078e0a05 */
[----:B------:R-:W-:Y:S01]  /*09e0*/  CS2R R130, SRZ ;  /* 0x0000000000827805 */ /* 0x000fe2000001ff00 */
[C---:B------:R-:W-:Y:S01]  /*09f0*/  IMAD R63, R237.reuse, 0x9, RZ ;  /* 0x00000009ed3f7824 */ /* 0x040fe200078e02ff */
[----:B------:R-:W-:Y:S01]  /*0a00*/  CS2R R124, SRZ ;  /* 0x00000000007c7805 */ /* 0x000fe2000001ff00 */
[----:B------:R-:W-:Y:S01]  /*0a10*/  IMAD.MOV.U32 R6, RZ, RZ, R10 ;  /* 0x000000ffff067224 */ /* 0x000fe200078e000a */
[----:B------:R-:W-:Y:S01]  /*0a20*/  IABS R10, R8 ;  /* 0x00000008000a7213 */ /* 0x000fe20000000000 */
[----:B------:R-:W-:Y:S01]  /*0a30*/  IMAD.SHL.U32 R65, R237, 0x8, RZ ;  /* 0x00000008ed417824 */ /* 0x000fe200078e00ff */
[----:B------:R-:W-:Y:S01]  /*0a40*/  CS2R R126, SRZ ;  /* 0x00000000007e7805 */ /* 0x000fe2000001ff00 */
[----:B------:R-:W-:Y:S01]  /*0a50*/  IMAD R9, R6, R23, RZ ;  /* 0x0000001706097224 */ /* 0x000fe200078e02ff */
[----:B------:R-:W-:Y:S01]  /*0a60*/  CS2R R120, SRZ ;  /* 0x0000000000787805 */ /* 0x000fe2000001ff00 */
[--C-:B--2---:R-:W-:Y:S01]  /*0a70*/  IMAD.MOV R11, RZ, RZ, -R7.reuse ;  /* 0x000000ffff0b7224 */ /* 0x104fe200078e0a07 */
[----:B------:R-:W-:Y:S01]  /*0a80*/  CS2R R122, SRZ ;  /* 0x00000000007a7805 */ /* 0x000fe2000001ff00 */
[----:B------:R-:W-:Y:S01]  /*0a90*/  IMAD.MOV.U32 R6, RZ, RZ, RZ ;  /* 0x000000ffff067224 */ /* 0x000fe200078e00ff */
[----:B------:R-:W-:Y:S01]  /*0aa0*/  CS2R R116, SRZ ;  /* 0x0000000000747805 */ /* 0x000fe2000001ff00 */
[----:B------:R-:W-:Y:S01]  /*0ab0*/  IMAD R11, R11, R24, RZ ;  /* 0x000000180b0b7224 */ /* 0x000fe200078e02ff */
[----:B------:R-:W-:Y:S01]  /*0ac0*/  CS2R R118, SRZ ;  /* 0x0000000000767805 */ /* 0x000fe2000001ff00 */
[----:B------:R-:W-:Y:S01]  /*0ad0*/  IMAD R67, R237, 0x7, RZ ;  /* 0x00000007ed437824 */ /* 0x000fe200078e02ff */
[----:B------:R-:W-:Y:S01]  /*0ae0*/  CS2R R112, SRZ ;  /* 0x0000000000707805 */ /* 0x000fe2000001ff00 */
[----:B------:R-:W-:Y:S01]  /*0af0*/  IMAD.HI.U32 R7, R7, R11, R6 ;  /* 0x0000000b07077227 */ /* 0x000fe200078e0006 */
[----:B------:R-:W-:-:S02]  /*0b00*/  IABS R11, R12 ;  /* 0x0000000c000b7213 */ /* 0x000fc40000000000 */
[----:B------:R-:W-:Y:S02]  /*0b10*/  CS2R R114, SRZ ;  /* 0x0000000000727805 */ /* 0x000fe4000001ff00 */
[----:B------:R-:W-:Y:S01]  /*0b20*/  CS2R R108, SRZ ;  /* 0x00000000006c7805 */ /* 0x000fe2000001ff00 */
[----:B------:R-:W-:Y:S01]  /*0b30*/  IMAD.HI.U32 R6, R5, R9, R4 ;  /* 0x0000000905067227 */ /* 0x000fe200078e0004 */
[----:B------:R-:W-:Y:S02]  /*0b40*/  CS2R R110, SRZ ;  /* 0x00000000006e7805 */ /* 0x000fe4000001ff00 */
[----:B------:R-:W-:Y:S02]  /*0b50*/  CS2R R104, SRZ ;  /* 0x0000000000687805 */ /* 0x000fe4000001ff00 */
[----:B------:R-:W-:Y:S01]  /*0b60*/  CS2R R106, SRZ ;  /* 0x00000000006a7805 */ /* 0x000fe2000001ff00 */
[----:B------:R-:W-:Y:S01]  /*0b70*/  IMAD.HI.U32 R9, R7, R14, RZ ;  /* 0x0000000e07097227 */ /* 0x000fe200078e00ff */
[----:B------:R-:W-:-:S02]  /*0b80*/  CS2R R100, SRZ ;  /* 0x0000000000647805 */ /* 0x000fc4000001ff00 */
[----:B------:R-:W-:Y:S02]  /*0b90*/  CS2R R102, SRZ ;  /* 0x0000000000667805 */ /* 0x000fe4000001ff00 */
[----:B------:R-:W-:Y:S01]  /*0ba0*/  CS2R R96, SRZ ;  /* 0x0000000000607805 */ /* 0x000fe2000001ff00 */
[----:B------:R-:W-:Y:S01]  /*0bb0*/  IMAD.MOV R9, RZ, RZ, -R9 ;  /* 0x000000ffff097224 */ /* 0x000fe200078e0a09 */
[----:B------:R-:W-:Y:S01]  /*0bc0*/  CS2R R98, SRZ ;  /* 0x0000000000627805 */ /* 0x000fe2000001ff00 */
[----:B------:R-:W-:Y:S01]  /*0bd0*/  IMAD.HI.U32 R7, R7, R15, RZ ;  /* 0x0000000f07077227 */ /* 0x000fe200078e00ff */
[----:B------:R-:W-:Y:S02]  /*0be0*/  CS2R R92, SRZ ;  /* 0x00000000005c7805 */ /* 0x000fe4000001ff00 */
[----:B------:R-:W-:Y:S02]  /*0bf0*/  CS2R R94, SRZ ;  /* 0x00000000005e7805 */ /* 0x000fe4000001ff00 */
[----:B------:R-:W-:Y:S01]  /*0c00*/  CS2R R88, SRZ ;  /* 0x0000000000587805 */ /* 0x000fe2000001ff00 */
[----:B------:R-:W-:Y:S01]  /*0c10*/  IMAD R14, R24, R9, R14 ;  /* 0x00000009180e7224 */ /* 0x000fe200078e020e */
[----:B------:R-:W-:Y:S01]  /*0c20*/  CS2R R90, SRZ ;  /* 0x00000000005a7805 */ /* 0x000fe2000001ff00 */
[----:B------:R-:W-:Y:S01]  /*0c30*/  IMAD.MOV R7, RZ, RZ, -R7 ;  /* 0x000000ffff077224 */ /* 0x000fe200078e0a07 */
[----:B------:R-:W-:Y:S01]  /*0c40*/  CS2R R52, SRZ ;  /* 0x0000000000347805 */ /* 0x000fe2000001ff00 */
[----:B------:R-:W-:Y:S01]  /*0c50*/  IMAD.HI.U32 R4, R6, R10, RZ ;  /* 0x0000000a06047227 */ /* 0x000fe200078e00ff */
[----:B------:R-:W-:-:S02]  /*0c60*/  ISETP.GT.U32.AND P0, PT, R24, R14, PT ;  /* 0x0000000e1800720c */ /* 0x000fc40003f04070 */
[----:B------:R-:W-:Y:S01]  /*0c70*/  CS2R R54, SRZ ;  /* 0x0000000000367805 */ /* 0x000fe2000001ff00 */
[----:B------:R-:W-:Y:S01]  /*0c80*/  USHF.R.S32.HI UR5, URZ, 0x5, UR5 ;  /* 0x00000005ff057899 */ /* 0x000fe20008011405 */
[----:B------:R-:W-:Y:S02]  /*0c90*/  IMAD R15, R24, R7, R15 ;  /* 0x00000007180f7224 */ /* 0x000fe400078e020f */
[----:B------:R-:W-:Y:S02]  /*0ca0*/  IMAD.MOV R4, RZ, RZ, -R4 ;  /* 0x000000ffff047224 */ /* 0x000fe400078e0a04 */
[----:B------:R-:W-:Y:S01]  /*0cb0*/  IMAD.HI.U32 R5, R6, R11, RZ ;  /* 0x0000000b06057227 */ /* 0x000fe200078e00ff */
[----:B------:R-:W-:-:S03]  /*0cc0*/  ISETP.GT.U32.AND P1, PT, R24, R15, PT ;  /* 0x0000000f1800720c */ /* 0x000fc60003f24070 */
[----:B------:R-:W-:Y:S01]  /*0cd0*/  IMAD R7, R23, R4, R10 ;  /* 0x0000000417077224 */ /* 0x000fe200078e020a */
[C---:B------:R-:W-:Y:S01]  /*0ce0*/  IADD3 R4, PT, PT, R29.reuse, 0x1a, RZ ;  /* 0x0000001a1d047810 */ /* 0x040fe20007ffe0ff */
[--C-:B------:R-:W-:Y:S02]  /*0cf0*/  @!P0 IMAD.IADD R14, R14, 0x1, -R24.reuse ;  /* 0x000000010e0e8824 */ /* 0x100fe400078e0a18 */
[----:B------:R-:W-:Y:S01]  /*0d00*/  IMAD.MOV R8, RZ, RZ, -R5 ;  /* 0x000000ffff087224 */ /* 0x000fe200078e0a05 */
[----:B------:R-:W-:Y:S01]  /*0d10*/  IABS R12, R4 ;  /* 0x00000004000c7213 */ /* 0x000fe20000000000 */
[----:B------:R-:W-:Y:S01]  /*0d20*/  VIADD R5, R29, 0x18 ;  /* 0x000000181d057836 */ /* 0x000fe20000000000 */
[----:B------:R-:W-:Y:S01]  /*0d30*/  ISETP.GT.U32.AND P0, PT, R24, R14, PT ;  /* 0x0000000e1800720c */ /* 0x000fe20003f04070 */
[----:B------:R-:W-:Y:S01]  /*0d40*/  IMAD R8, R23, R8, R11 ;  /* 0x0000000817087224 */ /* 0x000fe200078e020b */
[----:B------:R-:W-:Y:S01]  /*0d50*/  ISETP.GE.AND P5, PT, R4, RZ, PT ;  /* 0x000000ff0400720c */ /* 0x000fe20003fa6270 */
[----:B------:R-:W-:Y:S01]  /*0d60*/  @!P1 IMAD.IADD R15, R15, 0x1, -R24 ;  /* 0x000000010f0f9824 */ /* 0x000fe200078e0a18 */
[----:B------:R-:W-:Y:S01]  /*0d70*/  IABS R13, R5 ;  /* 0x00000005000d7213 */ /* 0x000fe20000000000 */
[----:B------:R-:W-:Y:S01]  /*0d80*/  IMAD.HI.U32 R4, R6, R12, RZ ;  /* 0x0000000c06047227 */ /* 0x000fe200078e00ff */
[----:B------:R-:W-:-:S02]  /*0d90*/  ISETP.GE.AND P4, PT, R5, RZ, PT ;  /* 0x000000ff0500720c */ /* 0x000fc40003f86270 */
[----:B------:R-:W-:Y:S01]  /*0da0*/  ISETP.GT.U32.AND P1, PT, R24, R15, PT ;  /* 0x0000000f1800720c */ /* 0x000fe20003f24070 */
[----:B------:R-:W-:-:S04]  /*0db0*/  IMAD.HI.U32 R5, R6, R13, RZ ;  /* 0x0000000d06057227 */ /* 0x000fc800078e00ff */
[----:B------:R-:W-:Y:S01]  /*0dc0*/  @!P0 IMAD.IADD R14, R14, 0x1, -R24 ;  /* 0x000000010e0e8824 */ /* 0x000fe200078e0a18 */
[----:B------:R-:W-:Y:S01]  /*0dd0*/  ISETP.GE.AND P0, PT, R49, RZ, PT ;  /* 0x000000ff3100720c */ /* 0x000fe20003f06270 */
[----:B------:R-:W-:-:S04]  /*0de0*/  IMAD.HI.U32 R9, R6, R17, RZ ;  /* 0x0000001106097227 */ /* 0x000fc800078e00ff */
[----:B------:R-:W-:Y:S02]  /*0df0*/  IMAD.MOV R4, RZ, RZ, -R4 ;  /* 0x000000ffff047224 */ /* 0x000fe400078e0a04 */
[----:B------:R-:W-:Y:S01]  /*0e00*/  @!P1 IMAD.IADD R15, R15, 0x1, -R24 ;  /* 0x000000010f0f9824 */ /* 0x000fe200078e0a18 */
[----:B------:R-:W-:Y:S01]  /*0e10*/  ISETP.NE.AND P1, PT, R2, RZ, PT ;  /* 0x000000ff0200720c */ /* 0x000fe20003f25270 */
[----:B-1----:R-:W-:Y:S01]  /*0e20*/  IMAD.MOV R16, RZ, RZ, -R5 ;  /* 0x000000ffff107224 */ /* 0x002fe200078e0a05 */
[----:B------:R-:W-:Y:S01]  /*0e30*/  LOP3.LUT R5, RZ, R2, RZ, 0x33, !PT ;  /* 0x00000002ff057212 */ /* 0x000fe200078e33ff */
[----:B------:R-:W-:Y:S01]  /*0e40*/  @!P6 IMAD.MOV R15, RZ, RZ, -R15 ;  /* 0x000000ffff0fe224 */ /* 0x000fe200078e0a0f */
[C---:B------:R-:W-:Y:S01]  /*0e50*/  ISETP.GT.U32.AND P6, PT, R23.reuse, R8, PT ;  /* 0x000000081700720c */ /* 0x040fe20003fc4070 */
[----:B------:R-:W-:Y:S01]  /*0e60*/  @!P0 IMAD.MOV R14, RZ, RZ, -R14 ;  /* 0x000000ffff0e8224 */ /* 0x000fe200078e0a0e */
[C---:B------:R-:W-:Y:S01]  /*0e70*/  ISETP.GT.U32.AND P0, PT, R23.reuse, R7, PT ;  /* 0x000000071700720c */ /* 0x040fe20003f04070 */
[----:B------:R-:W-:Y:S01]  /*0e80*/  IMAD.MOV R18, RZ, RZ, -R9 ;  /* 0x000000ffff127224 */ /* 0x000fe200078e0a09 */
[----:B------:R-:W-:Y:S01]  /*0e90*/  IABS R24, R38 ;  /* 0x0000002600187213 */ /* 0x000fe20000000000 */
[----:B------:R-:W-:Y:S01]  /*0ea0*/  IMAD R9, R23, R4, R12 ;  /* 0x0000000417097224 */ /* 0x000fe200078e020c */
[C---:B------:R-:W-:Y:S01]  /*0eb0*/  SEL R4, R5.reuse, R14, !P1 ;  /* 0x0000000e05047207 */ /* 0x040fe20004800000 */
[----:B------:R-:W-:Y:S01]  /*0ec0*/  IMAD.HI.U32 R10, R6, R19, RZ ;  /* 0x00000013060a7227 */ /* 0x000fe200078e00ff */
[----:B------:R-:W-:-:S03]  /*0ed0*/  SEL R5, R5, R15, !P1 ;  /* 0x0000000f05057207 */ /* 0x000fc60004800000 */
[----:B------:R-:W-:Y:S02]  /*0ee0*/  IMAD.HI.U32 R11, R6, R21, RZ ;  /* 0x00000015060b7227 */ /* 0x000fe400078e00ff */
[----:B------:R-:W-:Y:S02]  /*0ef0*/  @!P6 IADD3 R8, PT, PT, R8, -R23, RZ ;  /* 0x800000170808e210 */ /* 0x000fe40007ffe0ff */
[----:B------:R-:W-:Y:S01]  /*0f00*/  @!P0 IMAD.IADD R7, R7, 0x1, -R23 ;  /* 0x0000000107078824 */ /* 0x000fe200078e0a17 */
[C---:B------:R-:W-:Y:S01]  /*0f10*/  ISETP.GT.U32.AND P0, PT, R23.reuse, R9, PT ;  /* 0x000000091700720c */ /* 0x040fe20003f04070 */
[----:B------:R-:W-:Y:S01]  /*0f20*/  IMAD.MOV R20, RZ, RZ, -R10 ;  /* 0x000000ffff147224 */ /* 0x000fe200078e0a0a */
[C---:B------:R-:W-:Y:S01]  /*0f30*/  ISETP.GT.U32.AND P6, PT, R23.reuse, R8, PT ;  /* 0x000000081700720c */ /* 0x040fe20003fc4070 */
[----:B------:R-:W-:Y:S01]  /*0f40*/  IMAD.MOV R22, RZ, RZ, -R11 ;  /* 0x000000ffff167224 */ /* 0x000fe200078e0a0b */
[C---:B------:R-:W-:Y:S01]  /*0f50*/  ISETP.GT.U32.AND P1, PT, R23.reuse, R7, PT ;  /* 0x000000071700720c */ /* 0x040fe20003f24070 */
[----:B------:R-:W-:-:S02]  /*0f60*/  IMAD R10, R23, R16, R13 ;  /* 0x00000010170a7224 */ /* 0x000fc400078e020d */
[C---:B------:R-:W-:Y:S01]  /*0f70*/  IMAD R11, R23.reuse, R18, R17 ;  /* 0x00000012170b7224 */ /* 0x040fe200078e0211 */
[----:B------:R-:W-:Y:S01]  /*0f80*/  IABS R18, R34 ;  /* 0x0000002200127213 */ /* 0x000fe20000000000 */
[C---:B------:R-:W-:Y:S01]  /*0f90*/  IMAD R12, R23.reuse, R20, R19 ;  /* 0x00000014170c7224 */ /* 0x040fe200078e0213 */
[----:B------:R-:W-:Y:S01]  /*0fa0*/  IABS R17, R33 ;  /* 0x0000002100117213 */ /* 0x000fe20000000000 */
[----:B------:R-:W-:Y:S01]  /*0fb0*/  IMAD R13, R23, R22, R21 ;  /* 0x00000016170d7224 */ /* 0x000fe200078e0215 */
[----:B------:R-:W-:Y:S01]  /*0fc0*/  IABS R19, R35 ;  /* 0x0000002300137213 */ /* 0x000fe20000000000 */
[----:B------:R-:W-:Y:S01]  /*0fd0*/  @!P0 IMAD.IADD R9, R9, 0x1, -R23 ;  /* 0x0000000109098824 */ /* 0x000fe200078e0a17 */
[----:B------:R-:W-:Y:S01]  /*0fe0*/  ISETP.GT.U32.AND P0, PT, R23, R12, PT ;  /* 0x0000000c1700720c */ /* 0x000fe20003f04070 */
[----:B------:R-:W-:Y:S01]  /*0ff0*/  IMAD.HI.U32 R14, R6, R18, RZ ;  /* 0x00000012060e7227 */ /* 0x000fe200078e00ff */
[----:B------:R-:W-:-:S03]  /*1000*/  IABS R21, R36 ;  /* 0x0000002400157213 */ /* 0x000fc60000000000 */
[--C-:B------:R-:W-:Y:S01]  /*1010*/  @!P1 IMAD.IADD R7, R7, 0x1, -R23.reuse ;  /* 0x0000000107079824 */ /* 0x100fe200078e0a17 */
[C---:B------:R-:W-:Y:S01]  /*1020*/  ISETP.GT.U32.AND P1, PT, R23.reuse, R10, PT ;  /* 0x0000000a1700720c */ /* 0x040fe20003f24070 */
[----:B------:R-:W-:Y:S01]  /*1030*/  @!P6 IMAD.IADD R8, R8, 0x1, -R23 ;  /* 0x000000010808e824 */ /* 0x000fe200078e0a17 */
[----:B------:R-:W-:Y:S01]  /*1040*/  ISETP.GT.U32.AND P6, PT, R23, R11, PT ;  /* 0x0000000b1700720c */ /* 0x000fe20003fc4070 */
[----:B------:R-:W-:-:S04]  /*1050*/  IMAD.HI.U32 R2, R6, R17, RZ ;  /* 0x0000001106027227 */ /* 0x000fc800078e00ff */
[----:B------:R-:W-:Y:S02]  /*1060*/  IMAD.MOV R14, RZ, RZ, -R14 ;  /* 0x000000ffff0e7224 */ /* 0x000fe400078e0a0e */
[----:B------:R-:W-:Y:S02]  /*1070*/  IMAD.MOV R2, RZ, RZ, -R2 ;  /* 0x000000ffff027224 */ /* 0x000fe400078e0a02 */
[C---:B------:R-:W-:Y:S02]  /*1080*/  IMAD R14, R23.reuse, R14, R18 ;  /* 0x0000000e170e7224 */ /* 0x040fe400078e0212 */
[C---:B------:R-:W-:Y:S02]  /*1090*/  IMAD R2, R23.reuse, R2, R17 ;  /* 0x0000000217027224 */ /* 0x040fe400078e0211 */
[--C-:B------:R-:W-:Y:S01]  /*10a0*/  @!P1 IMAD.IADD R10, R10, 0x1, -R23.reuse ;  /* 0x000000010a0a9824 */ /* 0x100fe200078e0a17 */
[C---:B------:R-:W-:Y:S01]  /*10b0*/  ISETP.GT.U32.AND P1, PT, R23.reuse, R13, PT ;  /* 0x0000000d1700720c */ /* 0x040fe20003f24070 */
[----:B------:R-:W-:Y:S01]  /*10c0*/  @!P0 IMAD.IADD R12, R12, 0x1, -R23 ;  /* 0x000000010c0c8824 */ /* 0x000fe200078e0a17 */
[----:B------:R-:W-:Y:S01]  /*10d0*/  ISETP.GT.U32.AND P0, PT, R23, R14, PT ;  /* 0x0000000e1700720c */ /* 0x000fe20003f04070 */
[----:B------:R-:W-:-:S04]  /*10e0*/  IMAD.HI.U32 R15, R6, R19, RZ ;  /* 0x00000013060f7227 */ /* 0x000fc800078e00ff */
[----:B------:R-:W-:Y:S01]  /*10f0*/  @!P6 IMAD.IADD R11, R11, 0x1, -R23 ;  /* 0x000000010b0be824 */ /* 0x000fe200078e0a17 */
[----:B------:R-:W-:Y:S01]  /*1100*/  ISETP.GT.U32.AND P6, PT, R23, R2, PT ;  /* 0x000000021700720c */ /* 0x000fe20003fc4070 */
[----:B------:R-:W-:-:S04]  /*1110*/  IMAD.HI.U32 R16, R6, R21, RZ ;  /* 0x0000001506107227 */ /* 0x000fc800078e00ff */
[----:B------:R-:W-:Y:S02]  /*1120*/  IMAD.MOV R20, RZ, RZ, -R15 ;  /* 0x000000ffff147224 */ /* 0x000fe400078e0a0f */
[----:B------:R-:W-:Y:S02]  /*1130*/  IMAD.MOV R22, RZ, RZ, -R16 ;  /* 0x000000ffff167224 */ /* 0x000fe400078e0a10 */
[----:B------:R-:W-:Y:S02]  /*1140*/  IMAD R16, R23, R20, R19 ;  /* 0x0000001417107224 */ /* 0x000fe400078e0213 */
[--C-:B------:R-:W-:Y:S02]  /*1150*/  @!P1 IMAD.IADD R13, R13, 0x1, -R23.reuse ;  /* 0x000000010d0d9824 */ /* 0x100fe400078e0a17 */
[--C-:B------:R-:W-:Y:S01]  /*1160*/  @!P0 IMAD.IADD R14, R14, 0x1, -R23.reuse ;  /* 0x000000010e0e8824 */ /* 0x100fe200078e0a17 */
[C---:B------:R-:W-:Y:S01]  /*1170*/  ISETP.GT.U32.AND P1, PT, R23.reuse, R16, PT ;  /* 0x000000101700720c */ /* 0x040fe20003f24070 */
[----:B------:R-:W-:Y:S01]  /*1180*/  @!P6 IMAD.IADD R2, R2, 0x1, -R23 ;  /* 0x000000010202e824 */ /* 0x000fe200078e0a17 */
[C---:B------:R-:W-:Y:S01]  /*1190*/  ISETP.GT.U32.AND P0, PT, R23.reuse, R10, PT ;  /* 0x0000000a1700720c */ /* 0x040fe20003f04070 */
[----:B------:R-:W-:Y:S01]  /*11a0*/  @!P2 IMAD.MOV R7, RZ, RZ, -R7 ;  /* 0x000000ffff07a224 */ /* 0x000fe200078e0a07 */
[C---:B------:R-:W-:Y:S01]  /*11b0*/  ISETP.GT.U32.AND P6, PT, R23.reuse, R9, PT ;  /* 0x000000091700720c */ /* 0x040fe20003fc4070 */
[C---:B------:R-:W-:Y:S01]  /*11c0*/  IMAD R17, R23.reuse, R22, R21 ;  /* 0x0000001617117224 */ /* 0x040fe200078e0215 */
[----:B------:R-:W-:Y:S01]  /*11d0*/  ISETP.GT.U32.AND P2, PT, R23, R13, PT ;  /* 0x0000000d1700720c */ /* 0x000fe20003f44070 */
[----:B------:R-:W-:Y:S01]  /*11e0*/  IMAD.HI.U32 R19, R6, R25, RZ ;  /* 0x0000001906137227 */ /* 0x000fe200078e00ff */
[----:B------:R-:W-:-:S03]  /*11f0*/  IABS R21, R37 ;  /* 0x0000002500157213 */ /* 0x000fc60000000000 */
[----:B------:R-:W-:Y:S02]  /*1200*/  IMAD.MOV R26, RZ, RZ, -R19 ;  /* 0x000000ffff1a7224 */ /* 0x000fe400078e0a13 */
[--C-:B------:R-:W-:Y:S01]  /*1210*/  @!P1 IMAD.IADD R16, R16, 0x1, -R23.reuse ;  /* 0x0000000110109824 */ /* 0x100fe200078e0a17 */
[C---:B------:R-:W-:Y:S01]  /*1220*/  ISETP.GT.U32.AND P1, PT, R23.reuse, R11, PT ;  /* 0x0000000b1700720c */ /* 0x040fe20003f24070 */
[----:B------:R-:W-:Y:S01]  /*1230*/  @!P0 IMAD.IADD R10, R10, 0x1, -R23 ;  /* 0x000000010a0a8824 */ /* 0x000fe200078e0a17 */
[----:B------:R-:W-:Y:S01]  /*1240*/  ISETP.GT.U32.AND P0, PT, R23, R12, PT ;  /* 0x0000000c1700720c */ /* 0x000fe20003f04070 */
[----:B------:R-:W-:-:S04]  /*1250*/  IMAD.HI.U32 R15, R6, R21, RZ ;  /* 0x00000015060f7227 */ /* 0x000fc800078e00ff */
[----:B------:R-:W-:-:S04]  /*1260*/  IMAD.HI.U32 R18, R6, R24, RZ ;  /* 0x0000001806127227 */ /* 0x000fc800078e00ff */
[----:B------:R-:W-:Y:S02]  /*1270*/  IMAD R19, R23, R26, R25 ;  /* 0x0000001a17137224 */ /* 0x000fe400078e0219 */
[----:B------:R-:W-:Y:S01]  /*1280*/  @!P6 IMAD.IADD R9, R9, 0x1, -R23 ;  /* 0x000000010909e824 */ /* 0x000fe200078e0a17 */
[----:B------:R-:W-:Y:S01]  /*1290*/  ISETP.GT.U32.AND P6, PT, R23, R14, PT ;  /* 0x0000000e1700720c */ /* 0x000fe20003fc4070 */
[----:B------:R-:W-:Y:S02]  /*12a0*/  IMAD.MOV R22, RZ, RZ, -R15 ;  /* 0x000000ffff167224 */ /* 0x000fe400078e0a0f */
[----:B------:R-:W-:Y:S02]  /*12b0*/  IMAD.MOV R18, RZ, RZ, -R18 ;  /* 0x000000ffff127224 */ /* 0x000fe400078e0a12 */
[----:B------:R-:W-:-:S04]  /*12c0*/  IMAD.HI.U32 R15, R6, R28, RZ ;  /* 0x0000001c060f7227 */ /* 0x000fc800078e00ff */
[----:B------:R-:W-:Y:S01]  /*12d0*/  @!P2 IMAD.IADD R13, R13, 0x1, -R23 ;  /* 0x000000010d0da824 */ /* 0x000fe200078e0a17 */
[----:B------:R-:W-:Y:S01]  /*12e0*/  ISETP.GT.U32.AND P2, PT, R23, R19, PT ;  /* 0x000000131700720c */ /* 0x000fe20003f44070 */
[----:B------:R-:W-:-:S04]  /*12f0*/  IMAD.HI.U32 R20, R6, R27, RZ ;  /* 0x0000001b06147227 */ /* 0x000fc800078e00ff */
[C---:B------:R-:W-:Y:S01]  /*1300*/  IMAD R6, R23.reuse, R22, R21 ;  /* 0x0000001617067224 */ /* 0x040fe200078e0215 */
[----:B------:R-:W-:Y:S01]  /*1310*/  IADD3 R20, PT, PT, -R20, RZ, RZ ;  /* 0x000000ff14147210 */ /* 0x000fe20007ffe1ff */
[C---:B------:R-:W-:Y:S02]  /*1320*/  IMAD R18, R23.reuse, R18, R24 ;  /* 0x0000001217127224 */ /* 0x040fe400078e0218 */
[----:B------:R-:W-:Y:S02]  /*1330*/  IMAD.MOV R15, RZ, RZ, -R15 ;  /* 0x000000ffff0f7224 */ /* 0x000fe400078e0a0f */
[----:B------:R-:W-:Y:S01]  /*1340*/  @!P3 IMAD.MOV R8, RZ, RZ, -R8 ;  /* 0x000000ffff08b224 */ /* 0x000fe200078e0a08 */
[C---:B------:R-:W-:Y:S01]  /*1350*/  ISETP.GT.U32.AND P3, PT, R23.reuse, R2, PT ;  /* 0x000000021700720c */ /* 0x040fe20003f64070 */
[----:B------:R-:W-:Y:S01]  /*1360*/  @!P5 IMAD.MOV R9, RZ, RZ, -R9 ;  /* 0x000000ffff09d224 */ /* 0x000fe200078e0a09 */
[C---:B------:R-:W-:Y:S01]  /*1370*/  ISETP.GT.U32.AND P5, PT, R23.reuse, R16, PT ;  /* 0x000000101700720c */ /* 0x040fe20003fa4070 */
[----:B------:R-:W-:-:S02]  /*1380*/  IMAD R21, R23, R15, R28 ;  /* 0x0000000f17157224 */ /* 0x000fc400078e021c */
[----:B------:R-:W-:Y:S01]  /*1390*/  @!P4 IMAD.MOV R10, RZ, RZ, -R10 ;  /* 0x000000ffff0ac224 */ /* 0x000fe200078e0a0a */
[----:B------:R-:W-:Y:S01]  /*13a0*/  ISETP.GT.U32.AND P4, PT, R23, R17, PT ;  /* 0x000000111700720c */ /* 0x000fe20003f84070 */
[--C-:B------:R-:W-:Y:S01]  /*13b0*/  @!P1 IMAD.IADD R11, R11, 0x1, -R23.reuse ;  /* 0x000000010b0b9824 */ /* 0x100fe200078e0a17 */
[C---:B------:R-:W-:Y:S01]  /*13c0*/  ISETP.GT.U32.AND P1, PT, R23.reuse, R6, PT ;  /* 0x000000061700720c */ /* 0x040fe20003f24070 */
[--C-:B------:R-:W-:Y:S01]  /*13d0*/  @!P0 IMAD.IADD R12, R12, 0x1, -R23.reuse ;  /* 0x000000010c0c8824 */ /* 0x100fe200078e0a17 */
[C---:B------:R-:W-:Y:S01]  /*13e0*/  ISETP.GT.U32.AND P0, PT, R23.reuse, R18, PT ;  /* 0x000000121700720c */ /* 0x040fe20003f04070 */
[----:B------:R-:W-:Y:S01]  /*13f0*/  @!P6 IMAD.IADD R14, R14, 0x1, -R23 ;  /* 0x000000010e0ee824 */ /* 0x000fe200078e0a17 */
[C---:B------:R-:W-:Y:S01]  /*1400*/  ISETP.GT.U32.AND P6, PT, R23.reuse, R21, PT ;  /* 0x000000151700720c */ /* 0x040fe20003fc4070 */
[----:B------:R-:W-:Y:S02]  /*1410*/  IMAD R20, R23, R20, R27 ;  /* 0x0000001417147224 */ /* 0x000fe400078e021b */
[--C-:B------:R-:W-:Y:S01]  /*1420*/  @!P2 IMAD.IADD R19, R19, 0x1, -R23.reuse ;  /* 0x000000011313a824 */ /* 0x100fe200078e0a17 */
[----:B------:R-:W-:Y:S01]  /*1430*/  ISETP.GE.AND P2, PT, R34, RZ, PT ;  /* 0x000000ff2200720c */ /* 0x000fe20003f46270 */
[--C-:B------:R-:W-:Y:S01]  /*1440*/  @!P3 IMAD.IADD R2, R2, 0x1, -R23.reuse ;  /* 0x000000010202b824 */ /* 0x100fe200078e0a17 */
[----:B------:R-:W-:Y:S01]  /*1450*/  ISETP.GT.U32.AND P3, PT, R23, R20, PT ;  /* 0x000000141700720c */ /* 0x000fe20003f64070 */
[--C-:B------:R-:W-:Y:S01]  /*1460*/  @!P5 IMAD.IADD R16, R16, 0x1, -R23.reuse ;  /* 0x000000011010d824 */ /* 0x100fe200078e0a17 */
[----:B------:R-:W-:Y:S01]  /*1470*/  ISETP.GE.AND P5, PT, R30, RZ, PT ;  /* 0x000000ff1e00720c */ /* 0x000fe20003fa6270 */
[--C-:B------:R-:W-:Y:S01]  /*1480*/  @!P4 IMAD.IADD R17, R17, 0x1, -R23.reuse ;  /* 0x000000011111c824 */ /* 0x100fe200078e0a17 */
[----:B------:R-:W-:Y:S01]  /*1490*/  ISETP.GE.AND P4, PT, R31, RZ, PT ;  /* 0x000000ff1f00720c */ /* 0x000fe20003f86270 */
[--C-:B------:R-:W-:Y:S01]  /*14a0*/  @!P1 IMAD.IADD R6, R6, 0x1, -R23.reuse ;  /* 0x0000000106069824 */ /* 0x100fe200078e0a17 */
[----:B------:R-:W-:Y:S01]  /*14b0*/  ISETP.GE.AND P1, PT, R32, RZ, PT ;  /* 0x000000ff2000720c */ /* 0x000fe20003f26270 */
[--C-:B------:R-:W-:Y:S01]  /*14c0*/  @!P0 IMAD.IADD R18, R18, 0x1, -R23.reuse ;  /* 0x0000000112128824 */ /* 0x100fe200078e0a17 */
[----:B------:R-:W-:Y:S01]  /*14d0*/  ISETP.GE.AND P0, PT, R33, RZ, PT ;  /* 0x000000ff2100720c */ /* 0x000fe20003f06270 */
[----:B------:R-:W-:-:S02]  /*14e0*/  @!P6 IMAD.IADD R21, R21, 0x1, -R23 ;  /* 0x000000011515e824 */ /* 0x000fc400078e0a17 */
[----:B------:R-:W-:Y:S02]  /*14f0*/  @!P2 IMAD.MOV R14, RZ, RZ, -R14 ;  /* 0x000000ffff0ea224 */ /* 0x000fe400078e0a0e */
[----:B------:R-:W-:Y:S01]  /*1500*/  @!P3 IMAD.IADD R20, R20, 0x1, -R23 ;  /* 0x000000011414b824 */ /* 0x000fe200078e0a17 */
[----:B------:R-:W-:Y:S01]  /*1510*/  ISETP.GT.U32.AND P2, PT, R23, R21, PT ;  /* 0x000000151700720c */ /* 0x000fe20003f44070 */
[----:B------:R-:W-:Y:S01]  /*1520*/  IMAD.MOV.U32 R15, RZ, RZ, R2 ;  /* 0x000000ffff0f7224 */ /* 0x000fe200078e0002 */
[----:B------:R-:W-:Y:S01]  /*1530*/  @!P5 IADD3 R11, PT, PT, -R11, RZ, RZ ;  /* 0x000000ff0b0bd210 */ /* 0x000fe20007ffe1ff */
[----:B------:R-:W-:Y:S01]  /*1540*/  @!P4 IMAD.MOV R12, RZ, RZ, -R12 ;  /* 0x000000ffff0cc224 */ /* 0x000fe200078e0a0c */
[C---:B------:R-:W-:Y:S01]  /*1550*/  ISETP.GT.U32.AND P5, PT, R23.reuse, R17, PT ;  /* 0x000000111700720c */ /* 0x040fe20003fa4070 */
[----:B------:R-:W-:Y:S01]  /*1560*/  @!P1 IMAD.MOV R13, RZ, RZ, -R13 ;  /* 0x000000ffff0d9224 */ /* 0x000fe200078e0a0d */
[C---:B------:R-:W-:Y:S01]  /*1570*/  ISETP.GT.U32.AND P4, PT, R23.reuse, R6, PT ;  /* 0x000000061700720c */ /* 0x040fe20003f84070 */
[----:B------:R-:W-:Y:S01]  /*1580*/  @!P0 IMAD.MOV R15, RZ, RZ, -R15 ;  /* 0x000000ffff0f8224 */ /* 0x000fe200078e0a0f */
[C---:B------:R-:W-:Y:S01]  /*1590*/  ISETP.GT.U32.AND P1, PT, R23.reuse, R18, PT ;  /* 0x000000121700720c */ /* 0x040fe20003f24070 */
[----:B------:R-:W-:Y:S01]  /*15a0*/  IMAD R4, R4, UR6, RZ ;  /* 0x0000000604047c24 */ /* 0x000fe2000f8e02ff */
[----:B------:R-:W-:Y:S01]  /*15b0*/  ISETP.GT.U32.AND P0, PT, R23, R19, PT ;  /* 0x000000131700720c */ /* 0x000fe20003f04070 */
[----:B------:R-:W-:Y:S01]  /*15c0*/  IMAD R49, R237, 0xe, RZ ;  /* 0x0000000eed317824 */ /* 0x000fe200078e02ff */
[----:B------:R-:W-:Y:S01]  /*15d0*/  ISETP.GT.U32.AND P6, PT, R23, R20, PT ;  /* 0x000000141700720c */ /* 0x000fe20003fc4070 */
[--C-:B------:R-:W-:Y:S01]  /*15e0*/  @!P2 IMAD.IADD R21, R21, 0x1, -R23.reuse ;  /* 0x000000011515a824 */ /* 0x100fe200078e0a17 */
[----:B------:R-:W-:Y:S01]  /*15f0*/  ISETP.GE.AND P3, PT, R35, RZ, PT ;  /* 0x000000ff2300720c */ /* 0x000fe20003f66270 */
[----:B------:R-:W-:Y:S01]  /*1600*/  IMAD R69, R237, 0x6, RZ ;  /* 0x00000006ed457824 */ /* 0x000fe200078e02ff */
[----:B------:R-:W-:Y:S01]  /*1610*/  ISETP.NE.AND P2, PT, R3, RZ, PT ;  /* 0x000000ff0300720c */ /* 0x000fe20003f45270 */
[--C-:B------:R-:W-:Y:S01]  /*1620*/  @!P5 IMAD.IADD R17, R17, 0x1, -R23.reuse ;  /* 0x000000011111d824 */ /* 0x100fe200078e0a17 */
[----:B------:R-:W-:Y:S01]  /*1630*/  LOP3.LUT R2, RZ, R3, RZ, 0x33, !PT ;  /* 0x00000003ff027212 */ /* 0x000fe200078e33ff */
[--C-:B------:R-:W-:Y:S01]  /*1640*/  @!P4 IMAD.IADD R6, R6, 0x1, -R23.reuse ;  /* 0x000000010606c824 */ /* 0x100fe200078e0a17 */
[----:B------:R-:W0:Y:S01]  /*1650*/  LDC R3, c[0x0][0x3b0] ;  /* 0x0000ec00ff037b82 */ /* 0x000e220000000800 */
[--C-:B------:R-:W-:Y:S01]  /*1660*/  @!P1 IMAD.IADD R18, R18, 0x1, -R23.reuse ;  /* 0x0000000112129824 */ /* 0x100fe200078e0a17 */
[----:B------:R-:W-:Y:S01]  /*1670*/  ISETP.GE.AND P5, PT, R36, RZ, PT ;  /* 0x000000ff2400720c */ /* 0x000fe20003fa6270 */
[--C-:B------:R-:W-:Y:S01]  /*1680*/  @!P0 IMAD.IADD R19, R19, 0x1, -R23.reuse ;  /* 0x0000000113138824 */ /* 0x100fe200078e0a17 */
[----:B------:R-:W-:Y:S01]  /*1690*/  ISETP.GE.AND P4, PT, R37, RZ, PT ;  /* 0x000000ff2500720c */ /* 0x000fe20003f86270 */
[----:B------:R-:W-:Y:S01]  /*16a0*/  @!P6 IMAD.IADD R20, R20, 0x1, -R23 ;  /* 0x000000011414e824 */ /* 0x000fe200078e0a17 */
[----:B------:R-:W-:Y:S01]  /*16b0*/  ISETP.GE.AND P1, PT, R38, RZ, PT ;  /* 0x000000ff2600720c */ /* 0x000fe20003f26270 */
[----:B------:R-:W-:Y:S01]  /*16c0*/  @!P3 IMAD.MOV R16, RZ, RZ, -R16 ;  /* 0x000000ffff10b224 */ /* 0x000fe200078e0a10 */
[----:B------:R-:W1:Y:S01]  /*16d0*/  LDC.64 R22, c[0x0][0x388] ;  /* 0x0000e200ff167b82 */ /* 0x000e620000000a00 */
[----:B------:R-:W-:Y:S01]  /*16e0*/  ISETP.GE.AND P0, PT, R39, RZ, PT ;  /* 0x000000ff2700720c */ /* 0x000fe20003f06270 */
[C---:B------:R-:W-:Y:S01]  /*16f0*/  IMAD R71, R237.reuse, 0x5, RZ ;  /* 0x00000005ed477824 */ /* 0x040fe200078e02ff */
[----:B------:R-:W-:Y:S01]  /*1700*/  ISETP.GE.AND P6, PT, R40, RZ, PT ;  /* 0x000000ff2800720c */ /* 0x000fe20003fc6270 */
[----:B------:R-:W-:Y:S01]  /*1710*/  IMAD.SHL.U32 R73, R237, 0x4, RZ ;  /* 0x00000004ed497824 */ /* 0x000fe200078e00ff */
[----:B------:R-:W-:Y:S01]  /*1720*/  ISETP.GE.AND P3, PT, R29, RZ, PT ;  /* 0x000000ff1d00720c */ /* 0x000fe20003f66270 */
[----:B------:R-:W-:Y:S01]  /*1730*/  IMAD R251, R237, 0x3, RZ ;  /* 0x00000003edfb7824 */ /* 0x000fe200078e02ff */
[C---:B------:R-:W-:Y:S01]  /*1740*/  SEL R7, R2.reuse, R7, !P2 ;  /* 0x0000000702077207 */ /* 0x040fe20005000000 */
[----:B------:R-:W-:Y:S01]  /*1750*/  @!P5 IMAD.MOV R17, RZ, RZ, -R17 ;  /* 0x000000ffff11d224 */ /* 0x000fe200078e0a11 */
        /* <DEDUP_REMOVED lines=11> */
[----:B0-----:R-:W-:Y:S01]  /*1810*/  IMAD R7, R7, R3, RZ ;  /* 0x0000000307077224 */ /* 0x001fe200078e02ff */
[----:B------:R-:W-:Y:S01]  /*1820*/  SEL R15, R2, R15, !P2 ;  /* 0x0000000f020f7207 */ /* 0x000fe20005000000 */
[-C--:B------:R-:W-:Y:S01]  /*1830*/  IMAD R8, R8, R3.reuse, RZ ;  /* 0x0000000308087224 */ /* 0x080fe200078e02ff */
[C---:B------:R-:W-:Y:S01]  /*1840*/  SEL R14, R2.reuse, R14, !P2 ;  /* 0x0000000e020e7207 */ /* 0x040fe20005000000 */
[-C--:B------:R-:W-:Y:S01]  /*1850*/  IMAD R9, R9, R3.reuse, RZ ;  /* 0x0000000309097224 */ /* 0x080fe200078e02ff */
[----:B------:R-:W-:Y:S01]  /*1860*/  SEL R16, R2, R16, !P2 ;  /* 0x0000001002107207 */ /* 0x000fe20005000000 */
[----:B------:R-:W-:Y:S01]  /*1870*/  IMAD R10, R10, R3, RZ ;  /* 0x000000030a0a7224 */ /* 0x000fe200078e02ff */
[C---:B------:R-:W-:Y:S01]  /*1880*/  SEL R17, R2.reuse, R17, !P2 ;  /* 0x0000001102117207 */ /* 0x040fe20005000000 */
[-C--:B------:R-:W-:Y:S01]  /*1890*/  IMAD R11, R11, R3.reuse, RZ ;  /* 0x000000030b0b7224 */ /* 0x080fe200078e02ff */
[----:B------:R-:W-:Y:S01]  /*18a0*/  SEL R6, R2, R6, !P2 ;  /* 0x0000000602067207 */ /* 0x000fe20005000000 */
[-C--:B------:R-:W-:Y:S01]  /*18b0*/  IMAD R12, R12, R3.reuse, RZ ;  /* 0x000000030c0c7224 */ /* 0x080fe200078e02ff */
[C---:B------:R-:W-:Y:S01]  /*18c0*/  SEL R18, R2.reuse, R18, !P2 ;  /* 0x0000001202127207 */ /* 0x040fe20005000000 */
[----:B------:R-:W-:Y:S01]  /*18d0*/  IMAD R13, R13, R3, RZ ;  /* 0x000000030d0d7224 */ /* 0x000fe200078e02ff */
[C---:B------:R-:W-:Y:S01]  /*18e0*/  SEL R19, R2.reuse, R19, !P2 ;  /* 0x0000001302137207 */ /* 0x040fe20005000000 */
[-C--:B------:R-:W-:Y:S01]  /*18f0*/  IMAD R15, R15, R3.reuse, RZ ;  /* 0x000000030f0f7224 */ /* 0x080fe200078e02ff */
[----:B------:R-:W-:Y:S01]  /*1900*/  SEL R20, R2, R20, !P2 ;  /* 0x0000001402147207 */ /* 0x000fe20005000000 */
[----:B------:R-:W-:Y:S01]  /*1910*/  IMAD R14, R14, R3, RZ ;  /* 0x000000030e0e7224 */ /* 0x000fe200078e02ff */
[----:B------:R-:W-:Y:S01]  /*1920*/  SEL R2, R2, R21, !P2 ;  /* 0x0000001502027207 */ /* 0x000fe20005000000 */
[-C--:B------:R-:W-:Y:S01]  /*1930*/  IMAD R16, R16, R3.reuse, RZ ;  /* 0x0000000310107224 */ /* 0x080fe200078e02ff */
[-C--:B-1----:R-:W-:Y:S01]  /*1940*/  LEA R21, P2, R7, R22.reuse, 0x1 ;  /* 0x0000001607157211 */ /* 0x082fe200078408ff */
[-C--:B------:R-:W-:Y:S01]  /*1950*/  IMAD R17, R17, R3.reuse, RZ ;  /* 0x0000000311117224 */ /* 0x080fe200078e02ff */
[-C--:B------:R-:W-:Y:S01]  /*1960*/  LEA R242, P6, R11, R22.reuse, 0x1 ;  /* 0x000000160bf27211 */ /* 0x080fe200078c08ff */
[----:B------:R-:W-:Y:S01]  /*1970*/  IMAD R6, R6, R3, RZ ;  /* 0x0000000306067224 */ /* 0x000fe200078e02ff */
[----:B------:R-:W-:Y:S01]  /*1980*/  LEA.HI.X.SX32 R7, R7, R23, 0x1, P2 ;  /* 0x0000001707077211 */ /* 0x000fe200010f0eff */
[-C--:B------:R-:W-:Y:S01]  /*1990*/  IMAD R18, R18, R3.reuse, RZ ;  /* 0x0000000312127224 */ /* 0x080fe200078e02ff */
[----:B------:R-:W-:Y:S01]  /*19a0*/  STL [R1+0xd8], R21 ;  /* 0x0000d81501007387 */ /* 0x000fe20000100800 */
[----:B------:R-:W-:Y:S01]  /*19b0*/  IMAD R19, R19, R3, RZ ;  /* 0x0000000313137224 */ /* 0x000fe200078e02ff */
[----:B------:R-:W-:Y:S01]  /*19c0*/  LEA.HI.X.SX32 R239, R11, R23, 0x1, P6 ;  /* 0x000000170bef7211 */ /* 0x000fe200030f0eff */
[-C--:B------:R-:W-:Y:S01]  /*19d0*/  IMAD R20, R20, R3.reuse, RZ ;  /* 0x0000000314147224 */ /* 0x080fe200078e02ff */
[-C--:B------:R-:W-:Y:S01]  /*19e0*/  LEA R193, P6, R6, R22.reuse, 0x1 ;  /* 0x0000001606c17211 */ /* 0x080fe200078c08ff */
[----:B------:R-:W-:Y:S01]  /*19f0*/  IMAD R2, R2, R3, RZ ;  /* 0x0000000302027224 */ /* 0x000fe200078e02ff */
[-C--:B------:R-:W-:Y:S01]  /*1a00*/  LEA R3, P1, R8, R22.reuse, 0x1 ;  /* 0x0000001608037211 */ /* 0x080fe200078208ff */
[----:B------:R-:W-:Y:S01]  /*1a10*/  IMAD R11, R237, 0x1e, RZ ;  /* 0x0000001eed0b7824 */ /* 0x000fe200078e02ff */
[-C--:B------:R-:W-:Y:S01]  /*1a20*/  LEA R252, P0, R9, R22.reuse, 0x1 ;  /* 0x0000001609fc7211 */ /* 0x080fe200078008ff */
[----:B------:R-:W-:Y:S01]  /*1a30*/  IMAD R27, R237, 0x1a, RZ ;  /* 0x0000001aed1b7824 */ /* 0x000fe200078e02ff */
[-C--:B------:R-:W-:Y:S01]  /*1a40*/  LEA R248, P4, R10, R22.reuse, 0x1 ;  /* 0x000000160af87211 */ /* 0x080fe200078808ff */
[----:B------:R-:W-:Y:S01]  /*1a50*/  STL [R1+0xcc], R3 ;  /* 0x0000cc0301007387 */ /* 0x000fe20000100800 */
[-C--:B------:R-:W-:Y:S01]  /*1a60*/  LEA.HI.X.SX32 R191, R6, R23.reuse, 0x1, P6 ;  /* 0x0000001706bf7211 */ /* 0x080fe200030f0eff */
[----:B------:R-:W-:Y:S01]  /*1a70*/  IMAD R6, R5, UR6, RZ ;  /* 0x0000000605067c24 */ /* 0x000fe2000f8e02ff */
[-C--:B------:R-:W-:Y:S01]  /*1a80*/  LEA.HI.X.SX32 R249, R9, R23.reuse, 0x1, P0 ;  /* 0x0000001709f97211 */ /* 0x080fe200000f0eff */
[----:B------:R0:W-:Y:S01]  /*1a90*/  STL [R1+0xd0], R7 ;  /* 0x0000d00701007387 */ /* 0x0001e20000100800 */
[----:B------:R-:W-:Y:S01]  /*1aa0*/  LEA.HI.X.SX32 R243, R10, R23, 0x1, P4 ;  /* 0x000000170af37211 */ /* 0x000fe200020f0eff */
[----:B------:R-:W-:Y:S01]  /*1ab0*/  IMAD.WIDE R4, R4, 0x2, RZ ;  /* 0x0000000204047825 */ /* 0x000fe200078e02ff */
[----:B------:R-:W-:-:S02]  /*1ac0*/  LEA R201, P0, R16, R22, 0x1 ;  /* 0x0000001610c97211 */ /* 0x000fc400078008ff */
[-C--:B------:R-:W-:Y:S01]  /*1ad0*/  LEA R197, P4, R17, R22.reuse, 0x1 ;  /* 0x0000001611c57211 */ /* 0x080fe200078808ff */
[----:B------:R-:W-:Y:S01]  /*1ae0*/  IMAD R9, R237, 0x1f, RZ ;  /* 0x0000001fed097824 */ /* 0x000fe200078e02ff */
[-C--:B------:R-:W-:Y:S01]  /*1af0*/  LEA R238, P5, R12, R22.reuse, 0x1 ;  /* 0x000000160cee7211 */ /* 0x080fe200078a08ff */
[--C-:B------:R-:W-:Y:S01]  /*1b00*/  IMAD.WIDE R76, R49, 0x2, R4.reuse ;  /* 0x00000002314c7825 */ /* 0x100fe200078e0204 */
[-C--:B------:R-:W-:Y:S01]  /*1b10*/  LEA R234, P3, R13, R22.reuse, 0x1 ;  /* 0x000000160dea7211 */ /* 0x080fe200078608ff */
[----:B0-----:R-:W0:Y:S01]  /*1b20*/  LDC R7, c[0x0][0x3ac] ;  /* 0x0000eb00ff077b82 */ /* 0x001e220000000800 */
[-C--:B------:R-:W-:Y:S01]  /*1b30*/  LEA.HI.X.SX32 R3, R8, R23.reuse, 0x1, P1 ;  /* 0x0000001708037211 */ /* 0x080fe200008f0eff */
[--C-:B------:R-:W-:Y:S01]  /*1b40*/  IMAD.WIDE R74, R51, 0x2, R4.reuse ;  /* 0x00000002334a7825 */ /* 0x100fe200078e0204 */
[-C--:B------:R-:W-:Y:S02]  /*1b50*/  LEA.HI.X.SX32 R199, R16, R23.reuse, 0x1, P0 ;  /* 0x0000001710c77211 */ /* 0x080fe400000f0eff */
[-C--:B------:R-:W-:Y:S01]  /*1b60*/  LEA.HI.X.SX32 R195, R17, R23.reuse, 0x1, P4 ;  /* 0x0000001711c37211 */ /* 0x080fe200020f0eff */
[----:B------:R-:W-:Y:S01]  /*1b70*/  IMAD.WIDE R16, R9, 0x2, R4 ;  /* 0x0000000209107825 */ /* 0x000fe200078e0204 */
[-C--:B------:R-:W-:Y:S01]  /*1b80*/  LEA.HI.X.SX32 R235, R12, R23.reuse, 0x1, P5 ;  /* 0x000000170ceb7211 */ /* 0x080fe200028f0eff */
[----:B------:R1:W-:Y:S01]  /*1b90*/  STL [R1+0xc8], R3 ;  /* 0x0000c80301007387 */ /* 0x0003e20000100800 */
[-C--:B------:R-:W-:Y:S01]  /*1ba0*/  LEA.HI.X.SX32 R213, R13, R23.reuse, 0x1, P3 ;  /* 0x000000170dd57211 */ /* 0x080fe200018f0eff */
[----:B------:R-:W-:Y:S01]  /*1bb0*/  IMAD R31, R237, 0x19, RZ ;  /* 0x00000019ed1f7824 */ /* 0x000fe200078e02ff */
[-C--:B------:R-:W-:Y:S01]  /*1bc0*/  LEA R211, P2, R15, R22.reuse, 0x1 ;  /* 0x000000160fd37211 */ /* 0x080fe200078408ff */
[----:B------:R-:W-:Y:S01]  /*1bd0*/  STL.64 [R1+0xc0], R16 ;  /* 0x0000c01001007387 */ /* 0x000fe20000100a00 */
[CC--:B------:R-:W-:Y:S01]  /*1be0*/  LEA R207, P1, R14.reuse, R22.reuse, 0x1 ;  /* 0x000000160ecf7211 */ /* 0x0c0fe200078208ff */
[----:B------:R-:W-:Y:S01]  /*1bf0*/  IMAD R35, R237, 0x18, RZ ;  /* 0x00000018ed237824 */ /* 0x000fe200078e02ff */
[-C--:B------:R-:W-:Y:S01]  /*1c00*/  LEA.HI.X.SX32 R209, R15, R23.reuse, 0x1, P2 ;  /* 0x000000170fd17211 */ /* 0x080fe200010f0eff */
[C---:B------:R-:W-:Y:S01]  /*1c10*/  IMAD R15, R237.reuse, 0x1d, RZ ;  /* 0x0000001ded0f7824 */ /* 0x040fe200078e02ff */
[----:B------:R-:W-:Y:S01]  /*1c20*/  LEA.HI.X.SX32 R203, R14, R23, 0x1, P1 ;  /* 0x000000170ecb7211 */ /* 0x000fe200008f0eff */
[C---:B------:R-:W-:Y:S01]  /*1c30*/  IMAD R39, R237.reuse, 0x17, RZ ;  /* 0x00000017ed277824 */ /* 0x040fe200078e02ff */
[-C--:B------:R-:W-:Y:S01]  /*1c40*/  LEA R189, P5, R18, R22.reuse, 0x1 ;  /* 0x0000001612bd7211 */ /* 0x080fe200078a08ff */
[----:B------:R-:W-:Y:S01]  /*1c50*/  IMAD R43, R237, 0x16, RZ ;  /* 0x00000016ed2b7824 */ /* 0x000fe200078e02ff */
[-C--:B------:R-:W-:Y:S01]  /*1c60*/  LEA R187, P3, R19, R22.reuse, 0x1 ;  /* 0x0000001613bb7211 */ /* 0x080fe200078608ff */
[----:B------:R-:W-:Y:S01]  /*1c70*/  IMAD R47, R237, 0x15, RZ ;  /* 0x00000015ed2f7824 */ /* 0x000fe200078e02ff */
[-C--:B------:R-:W-:Y:S01]  /*1c80*/  LEA R183, P2, R20, R22.reuse, 0x1 ;  /* 0x0000001614b77211 */ /* 0x080fe200078408ff */
[----:B0-----:R-:W-:Y:S01]  /*1c90*/  IMAD R184, R184, R7, RZ ;  /* 0x00000007b8b87224 */ /* 0x001fe200078e02ff */
[----:B------:R-:W-:Y:S01]  /*1ca0*/  LEA R181, P1, R2, R22, 0x1 ;  /* 0x0000001602b57211 */ /* 0x000fe200078208ff */
[----:B------:R-:W-:Y:S01]  /*1cb0*/  IMAD.WIDE R6, R6, 0x2, RZ ;  /* 0x0000000206067825 */ /* 0x000fe200078e02ff */
[----:B------:R-:W-:-:S02]  /*1cc0*/  LEA.HI.X.SX32 R188, R18, R23, 0x1, P5 ;  /* 0x0000001712bc7211 */ /* 0x000fc400028f0eff */
[-C--:B------:R-:W-:Y:S01]  /*1cd0*/  LEA.HI.X.SX32 R186, R19, R23.reuse, 0x1, P3 ;  /* 0x0000001713ba7211 */ /* 0x080fe200018f0eff */
[----:B------:R-:W-:Y:S01]  /*1ce0*/  IMAD R19, R237, 0x1c, RZ ;  /* 0x0000001ced137824 */ /* 0x000fe200078e02ff */
[-C--:B------:R-:W-:Y:S01]  /*1cf0*/  LEA.HI.X.SX32 R182, R20, R23.reuse, 0x1, P2 ;  /* 0x0000001714b67211 */ /* 0x080fe200010f0eff */
[--C-:B------:R-:W-:Y:S01]  /*1d00*/  IMAD.WIDE R12, R9, 0x2, R6.reuse ;  /* 0x00000002090c7825 */ /* 0x100fe200078e0206 */
[----:B------:R-:W-:Y:S02]  /*1d10*/  LEA.HI.X.SX32 R180, R2, R23, 0x1, P1 ;  /* 0x0000001702b47211 */ /* 0x000fe400008f0eff */
[----:B-1----:R-:W-:Y:S01]  /*1d20*/  MOV R3, UR11 ;  /* 0x0000000b00037c02 */ /* 0x002fe20008000f00 */
[--C-:B------:R-:W-:Y:S01]  /*1d30*/  IMAD.WIDE R48, R49, 0x2, R6.reuse ;  /* 0x0000000231307825 */ /* 0x100fe200078e0206 */
[----:B------:R-:W-:Y:S03]  /*1d40*/  STL.64 [R1+0xb8], R12 ;  /* 0x0000b80c01007387 */ /* 0x000fe60000100a00 */
[----:B------:R-:W-:Y:S01]  /*1d50*/  IMAD.WIDE R50, R51, 0x2, R6 ;  /* 0x0000000233327825 */ /* 0x000fe200078e0206 */
[----:B------:R-:W-:Y:S03]  /*1d60*/  STL.64 [R1+0xb0], R76 ;  /* 0x0000b04c01007387 */ /* 0x000fe60000100a00 */
[C---:B------:R-:W-:Y:S01]  /*1d70*/  IMAD R23, R237.reuse, 0x1b, RZ ;  /* 0x0000001bed177824 */ /* 0x040fe200078e02ff */
[----:B------:R0:W-:Y:S01]  /*1d80*/  STL.64 [R1+0xa8], R48 ;  /* 0x0000a83001007387 */ /* 0x0001e20000100a00 */
[----:B------:R-:W-:-:S02]  /*1d90*/  IMAD R151, R237, 0x14, RZ ;  /* 0x00000014ed977824 */ /* 0x000fc400078e02ff */
[C---:B------:R-:W-:Y:S01]  /*1da0*/  IMAD R155, R237.reuse, 0x13, RZ ;  /* 0x00000013ed9b7824 */ /* 0x040fe200078e02ff */
[----:B------:R-:W-:Y:S01]  /*1db0*/  STL.64 [R1+0xa0], R74 ;  /* 0x0000a04a01007387 */ /* 0x000fe20000100a00 */
[C---:B------:R-:W-:Y:S02]  /*1dc0*/  IMAD R159, R237.reuse, 0x12, RZ ;  /* 0x00000012ed9f7824 */ /* 0x040fe400078e02ff */
[C---:B------:R-:W-:Y:S01]  /*1dd0*/  IMAD R167, R237.reuse, 0x11, RZ ;  /* 0x00000011eda77824 */ /* 0x040fe200078e02ff */
[----:B------:R1:W-:Y:S01]  /*1de0*/  STL.64 [R1+0x98], R50 ;  /* 0x0000983201007387 */ /* 0x0003e20000100a00 */
[C---:B------:R-:W-:Y:S02]  /*1df0*/  IMAD.SHL.U32 R171, R237.reuse, 0x10, RZ ;  /* 0x00000010edab7824 */ /* 0x040fe400078e00ff */
[----:B------:R-:W-:Y:S02]  /*1e00*/  IMAD R179, R237, 0xf, RZ ;  /* 0x0000000fedb37824 */ /* 0x000fe400078e02ff */
[----:B0-----:R-:W-:-:S04]  /*1e10*/  IMAD.WIDE R48, R57, 0x2, R4 ;  /* 0x0000000239307825 */ /* 0x001fc800078e0204 */
[----:B------:R-:W-:Y:S01]  /*1e20*/  IMAD.WIDE R56, R57, 0x2, R6 ;  /* 0x0000000239387825 */ /* 0x000fe200078e0206 */
[----:B------:R0:W-:Y:S03]  /*1e30*/  STL.64 [R1+0x90], R48 ;  /* 0x0000903001007387 */ /* 0x0001e60000100a00 */
[--C-:B-1----:R-:W-:Y:S01]  /*1e40*/  IMAD.WIDE R50, R59, 0x2, R4.reuse ;  /* 0x000000023b327825 */ /* 0x102fe200078e0204 */
[----:B------:R1:W-:Y:S03]  /*1e50*/  STL.64 [R1+0x88], R56 ;  /* 0x0000883801007387 */ /* 0x0003e60000100a00 */
[----:B------:R-:W-:Y:S01]  /*1e60*/  IMAD.SHL.U32 R245, R237, 0x2, RZ ;  /* 0x00000002edf57824 */ /* 0x000fe200078e00ff */
[----:B------:R2:W-:Y:S01]  /*1e70*/  STL.64 [R1+0x80], R50 ;  /* 0x0000803201007387 */ /* 0x0005e20000100a00 */
[----:B------:R-:W-:-:S04]  /*1e80*/  IMAD.WIDE R8, R11, 0x2, R4 ;  /* 0x000000020b087825 */ /* 0x000fc800078e0204 */
[----:B0-----:R-:W-:-:S04]  /*1e90*/  IMAD.WIDE R48, R59, 0x2, R6 ;  /* 0x000000023b307825 */ /* 0x001fc800078e0206 */
[C---:B-1----:R-:W-:Y:S01]  /*1ea0*/  IMAD.WIDE R56, R61.reuse, 0x2, R4 ;  /* 0x000000023d387825 */ /* 0x042fe200078e0204 */
[----:B------:R0:W-:Y:S03]  /*1eb0*/  STL.64 [R1+0x78], R48 ;  /* 0x0000783001007387 */ /* 0x0001e60000100a00 */
[----:B--2---:R-:W-:Y:S01]  /*1ec0*/  IMAD.WIDE R50, R61, 0x2, R6 ;  /* 0x000000023d327825 */ /* 0x004fe200078e0206 */
[----:B------:R1:W-:Y:S03]  /*1ed0*/  STL.64 [R1+0x70], R56 ;  /* 0x0000703801007387 */ /* 0x0003e60000100a00 */
[--C-:B------:R-:W-:Y:S01]  /*1ee0*/  IMAD.WIDE R12, R15, 0x2, R4.reuse ;  /* 0x000000020f0c7825 */ /* 0x100fe200078e0204 */
[----:B------:R2:W-:Y:S03]  /*1ef0*/  STL.64 [R1+0x68], R50 ;  /* 0x0000683201007387 */ /* 0x0005e60000100a00 */
[----:B------:R-:W-:-:S04]  /*1f00*/  IMAD.WIDE R16, R19, 0x2, R4 ;  /* 0x0000000213107825 */ /* 0x000fc800078e0204 */
[----:B0-----:R-:W-:-:S04]  /*1f10*/  IMAD.WIDE R48, R63, 0x2, R4 ;  /* 0x000000023f307825 */ /* 0x001fc800078e0204 */
[----:B-1----:R-:W-:Y:S01]  /*1f20*/  IMAD.WIDE R56, R63, 0x2, R6 ;  /* 0x000000023f387825 */ /* 0x002fe200078e0206 */
[----:B------:R0:W-:Y:S03]  /*1f30*/  STL.64 [R1+0x60], R48 ;  /* 0x0000603001007387 */ /* 0x0001e60000100a00 */
[--C-:B--2---:R-:W-:Y:S01]  /*1f40*/  IMAD.WIDE R50, R65, 0x2, R4.reuse ;  /* 0x0000000241327825 */ /* 0x104fe200078e0204 */
[----:B------:R1:W-:Y:S03]  /*1f50*/  STL.64 [R1+0x58], R56 ;  /* 0x0000583801007387 */ /* 0x0003e60000100a00 */
[--C-:B------:R-:W-:Y:S01]  /*1f60*/  IMAD.WIDE R20, R23, 0x2, R4.reuse ;  /* 0x0000000217147825 */ /* 0x100fe200078e0204 */
[----:B------:R2:W-:Y:S03]  /*1f70*/  STL.64 [R1+0x50], R50 ;  /* 0x0000503201007387 */ /* 0x0005e60000100a00 */
        /* <DEDUP_REMOVED lines=26> */
[--C-:B------:R-:W-:Y:S01]  /*2120*/  IMAD.WIDE R152, R155, 0x2, R4.reuse ;  /* 0x000000029b987825 */ /* 0x100fe200078e0204 */
[----:B------:R1:W-:Y:S03]  /*2130*/  STL.64 [R1], R48 ;  /* 0x0000003001007387 */ /* 0x0003e60000100a00 */
[----:B------:R-:W-:-:S04]  /*2140*/  IMAD.WIDE R156, R159, 0x2, R4 ;  /* 0x000000029f9c7825 */ /* 0x000fc800078e0204 */
[----:B------:R-:W-:-:S04]  /*2150*/  IMAD.WIDE R164, R167, 0x2, R4 ;  /* 0x00000002a7a47825 */ /* 0x000fc800078e0204 */
[----:B------:R-:W-:-:S04]  /*2160*/  IMAD.WIDE R168, R171, 0x2, R4 ;  /* 0x00000002aba87825 */ /* 0x000fc800078e0204 */
[----:B------:R-:W-:-:S04]  /*2170*/  IMAD.WIDE R176, R179, 0x2, R4 ;  /* 0x00000002b3b07825 */ /* 0x000fc800078e0204 */
[----:B------:R-:W-:-:S04]  /*2180*/  IMAD.WIDE R246, R245, 0x2, R4 ;  /* 0x00000002f5f67825 */ /* 0x000fc800078e0204 */
[----:B------:R-:W-:-:S04]  /*2190*/  IMAD.WIDE R240, R237, 0x2, R4 ;  /* 0x00000002edf07825 */ /* 0x000fc800078e0204 */
[----:B----4-:R-:W-:Y:S02]  /*21a0*/  IMAD.U32 R0, RZ, RZ, UR7 ;  /* 0x00000007ff007e24 */ /* 0x010fe4000f8e00ff */
[----:B------:R-:W-:Y:S02]  /*21b0*/  IMAD.U32 R2, RZ, RZ, UR10 ;  /* 0x0000000aff027e24 */ /* 0x000fe4000f8e00ff */
[----:B------:R-:W-:-:S04]  /*21c0*/  IMAD.WIDE R10, R11, 0x2, R6 ;  /* 0x000000020b0a7825 */ /* 0x000fc800078e0206 */
        /* <DEDUP_REMOVED lines=17> */
[----:B-1----:R-:W-:-:S07]  /*22e0*/  IMAD.WIDE R236, R237, 0x2, R6 ;  /* 0x00000002edec7825 */ /* 0x002fce00078e0206 */
.L_x_1:
[----:B------:R-:W2:Y:S01]  /*22f0*/  LDL.64 R82, [R1] ;  /* 0x0000000001527983 */ /* 0x000ea20000100a00 */
[----:B------:R-:W-:Y:S02]  /*2300*/  ISETP.GT.AND P2, PT, R0, RZ, PT ;  /* 0x000000ff0000720c */ /* 0x000fe40003f44270 */
[-C--:B------:R-:W-:Y:S01]  /*2310*/  IADD3 R50, P1, PT, R6, R2.reuse, RZ ;  /* 0x0000000206327210 */ /* 0x080fe20007f3e0ff */
[----:B------:R-:W3:Y:S01]  /*2320*/  LDL.64 R160, [R1+0x8] ;  /* 0x0000080001a07983 */ /* 0x000ee20000100a00 */
[----:B------:R-:W-:Y:S02]  /*2330*/  IADD3 R48, P0, PT, R4, R2, RZ ;  /* 0x0000000204307210 */ /* 0x000fe40007f1e0ff */
[----:B------:R-:W-:Y:S01]  /*2340*/  PRMT R190, RZ, 0x7610, R190 ;  /* 0x00007610ffbe7816 */ /* 0x000fe200000000be */
[--C-:B------:R-:W-:Y:S01]  /*2350*/  IMAD.X R51, R7, 0x1, R3.reuse, P1 ;  /* 0x0000000107337824 */ /* 0x100fe200008e0603 */
[----:B------:R-:W-:Y:S01]  /*2360*/  PRMT R192, RZ, 0x7610, R192 ;  /* 0x00007610ffc07816 */ /* 0x000fe200000000c0 */
[----:B------:R-:W-:Y:S01]  /*2370*/  IMAD.X R49, R5, 0x1, R3, P0 ;  /* 0x0000000105317824 */ /* 0x000fe200000e0603 */
[----:B------:R-:W-:Y:S01]  /*2380*/  ISETP.GT.AND P3, PT, R0, 0x1, PT ;  /* 0x000000010000780c */ /* 0x000fe20003f64270 */
[----:B------:R-:W4:Y:S04]  /*2390*/  LDL.64 R80, [R1+0x10] ;  /* 0x0000100001507983 */ /* 0x000f280000100a00 */
[----:B------:R0:W5:Y:S04]  /*23a0*/  @P2 LDG.E.U16 R190, desc[UR8][R50.64] ;  /* 0x0000000832be2981 */ /* 0x000168000c1e1500 */
[----:B------:R1:W3:Y:S01]  /*23b0*/  @P2 LDG.E.U16 R192, desc[UR8][R48.64] ;  /* 0x0000000830c02981 */ /* 0x0002e2000c1e1500 */
[----:B------:R-:W-:-:S03]  /*23c0*/  PRMT R205, RZ, 0x7610, R205 ;  /* 0x00007610ffcd7816 */ /* 0x000fc600000000cd */
[----:B------:R-:W3:Y:S01]  /*23d0*/  LDL.64 R86, [R1+0x18] ;  /* 0x0000180001567983 */ /* 0x000ee20000100a00 */
[----:B0-----:R-:W-:-:S03]  /*23e0*/  IADD3 R50, P1, PT, R236, R2, RZ ;  /* 0x00000002ec327210 */ /* 0x001fc60007f3e0ff */
[----:B------:R-:W3:Y:S01]  /*23f0*/  LDL.64 R78, [R1+0x20] ;  /* 0x00002000014e7983 */ /* 0x000ee20000100a00 */
[-C--:B-1----:R-:W-:Y:S01]  /*2400*/  IADD3 R48, P0, PT, R240, R2.reuse, RZ ;  /* 0x00000002f0307210 */ /* 0x082fe20007f1e0ff */
[--C-:B------:R-:W-:Y:S01]  /*2410*/  IMAD.X R51, R237, 0x1, R3.reuse, P1 ;  /* 0x00000001ed337824 */ /* 0x100fe200008e0603 */
[----:B------:R-:W-:Y:S01]  /*2420*/  ISETP.GT.AND P2, PT, R0, 0x2, PT ;  /* 0x000000020000780c */ /* 0x000fe20003f44270 */
[----:B------:R-:W3:Y:S01]  /*2430*/  LDL.64 R84, [R1+0x28] ;  /* 0x0000280001547983 */ /* 0x000ee20000100a00 */
[----:B------:R-:W-:Y:S01]  /*2440*/  PRMT R206, RZ, 0x7610, R206 ;  /* 0x00007610ffce7816 */ /* 0x000fe200000000ce */
[--C-:B------:R-:W-:Y:S01]  /*2450*/  IMAD.X R49, R241, 0x1, R3.reuse, P0 ;  /* 0x00000001f1317824 */ /* 0x100fe200000e0603 */
[----:B------:R-:W-:Y:S01]  /*2460*/  IADD3 R58, P1, PT, R244, R2, RZ ;  /* 0x00000002f43a7210 */ /* 0x000fe20007f3e0ff */
[----:B------:R0:W3:Y:S04]  /*2470*/  @P3 LDG.E.U16 R205, desc[UR8][R50.64] ;  /* 0x0000000832cd3981 */ /* 0x0000e8000c1e1500 */
[----:B------:R1:W3:Y:S01]  /*2480*/  @P3 LDG.E.U16 R206, desc[UR8][R48.64] ;  /* 0x0000000830ce3981 */ /* 0x0002e2000c1e1500 */
[----:B------:R-:W-:-:S03]  /*2490*/  IMAD.X R59, R245, 0x1, R3, P1 ;  /* 0x00000001f53b7824 */ /* 0x000fc600008e0603 */
[----:B------:R-:W4:Y:S01]  /*24a0*/  LDL.64 R66, [R1+0x30] ;  /* 0x0000300001427983 */ /* 0x000f220000100a00 */
[----:B0-----:R-:W-:-:S03]  /*24b0*/  PRMT R50, RZ, 0x7610, R50 ;  /* 0x00007610ff327816 */ /* 0x001fc60000000032 */
[----:B------:R0:W-:Y:S01]  /*24c0*/  STL.64 [R1+0xf0], R52 ;  /* 0x0000f03401007387 */ /* 0x0001e20000100a00 */
[----:B-1----:R-:W-:-:S03]  /*24d0*/  IADD3 R48, P0, PT, R246, R2, RZ ;  /* 0x00000002f6307210 */ /* 0x002fc60007f1e0ff */
[----:B------:R2:W5:Y:S02]  /*24e0*/  @P2 LDG.E.U16 R50, desc[UR8][R58.64] ;  /* 0x000000083a322981 */ /* 0x000564000c1e1500 */
[----:B------:R-:W-:Y:S02]  /*24f0*/  IMAD.X R49, R247, 0x1, R3, P0 ;  /* 0x00000001f7317824 */ /* 0x000fe400000e0603 */
[----:B------:R1:W-:Y:S04]  /*2500*/  STL.64 [R1+0xe8], R54 ;  /* 0x0000e83601007387 */ /* 0x0003e80000100a00 */
[----:B0-----:R-:W5:Y:S04]  /*2510*/  LDL.64 R52, [R1+0x48] ;  /* 0x0000480001347983 */ /* 0x001f680000100a00 */
[----:B-1----:R-:W5:Y:S01]  /*2520*/  LDL.64 R54, [R1+0x40] ;  /* 0x0000400001367983 */ /* 0x002f620000100a00 */
[----:B--2---:R-:W-:-:S05]  /*2530*/  IADD3 R58, P0, PT, R82, R2, RZ ;  /* 0x00000002523a7210 */ /* 0x004fca0007f1e0ff */
[----:B------:R-:W-:Y:S02]  /*2540*/  IMAD.X R59, R83, 0x1, R3, P0 ;  /* 0x00000001533b7824 */ /* 0x000fe400000e0603 */
[----:B------:R-:W2:Y:S01]  /*2550*/  LDL.64 R82, [R1+0x38] ;  /* 0x0000380001527983 */ /* 0x000ea20000100a00 */
[----:B------:R-:W-:Y:S02]  /*2560*/  ISETP.GT.AND P3, PT, R0, 0x3, PT ;  /* 0x000000030000780c */ /* 0x000fe40003f64270 */
[----:B------:R-:W-:Y:S02]  /*2570*/  PRMT R57, RZ, 0x7610, R57 ;  /* 0x00007610ff397816 */ /* 0x000fe40000000039 */
[----:B------:R-:W-:-:S04]  /*2580*/  IADD3 R60, P1, PT, R250, R2, RZ ;  /* 0x00000002fa3c7210 */ /* 0x000fc80007f3e0ff */
[----:B------:R0:W2:Y:S01]  /*2590*/  @P2 LDG.E.U16 R57, desc[UR8][R48.64] ;  /* 0x0000000830392981 */ /* 0x0000a2000c1e1500 */
[----:B------:R-:W-:Y:S01]  /*25a0*/  IMAD.X R61, R251, 0x1, R3, P1 ;  /* 0x00000001fb3d7824 */ /* 0x000fe200008e0603 */
[----:B------:R-:W-:Y:S02]  /*25b0*/  ISETP.GT.AND P2, PT, R0, 0x4, PT ;  /* 0x000000040000780c */ /* 0x000fe40003f44270 */
[----:B0-----:R-:W-:Y:S02]  /*25c0*/  PRMT R49, RZ, 0x7610, R49 ;  /* 0x00007610ff317816 */ /* 0x001fe40000000031 */
[----:B------:R-:W-:-:S04]  /*25d0*/  PRMT R65, RZ, 0x7610, R65 ;  /* 0x00007610ff417816 */ /* 0x000fc80000000041 */
[----:B------:R3:W2:Y:S01]  /*25e0*/  @P3 LDG.E.U16 R49, desc[UR8][R60.64] ;  /* 0x000000083c313981 */ /* 0x0006a2000c1e1500 */
[----:B------:R-:W-:-:S03]  /*25f0*/  PRMT R76, RZ, 0x7610, R76 ;  /* 0x00007610ff4c7816 */ /* 0x000fc6000000004c */
[----:B------:R4:W2:Y:S01]  /*2600*/  @P3 LDG.E.U16 R65, desc[UR8][R58.64] ;  /* 0x000000083a413981 */ /* 0x0008a2000c1e1500 */
[----:B---3--:R-:W-:Y:S02]  /*2610*/  IADD3 R60, P1, PT, R160, R2, RZ ;  /* 0x00000002a03c7210 */ /* 0x008fe40007f3e0ff */
[----:B------:R-:W-:-:S03]  /*2620*/  ISETP.GT.AND P3, PT, R0, 0x5, PT ;  /* 0x000000050000780c */ /* 0x000fc60003f64270 */
[----:B------:R-:W-:Y:S01]  /*2630*/  IMAD.X R61, R161, 0x1, R3, P1 ;  /* 0x00000001a13d7824 */ /* 0x000fe200008e0603 */
[----:B----4-:R-:W-:Y:S01]  /*2640*/  IADD3 R58, P0, PT, R80, R2, RZ ;  /* 0x00000002503a7210 */ /* 0x010fe20007f1e0ff */
[----:B------:R-:W3:Y:S01]  /*2650*/  LDL.64 R160, [R1+0x78] ;  /* 0x0000780001a07983 */ /* 0x000ee20000100a00 */
[----:B------:R-:W-:-:S03]  /*2660*/  PRMT R51, RZ, 0x7610, R51 ;  /* 0x00007610ff337816 */ /* 0x000fc60000000033 */
[----:B------:R0:W4:Y:S01]  /*2670*/  @P2 LDG.E.U16 R76, desc[UR8][R60.64] ;  /* 0x000000083c4c2981 */ /* 0x000122000c1e1500 */
[----:B------:R-:W-:Y:S01]  /*2680*/  IMAD.X R59, R81, 0x1, R3, P0 ;  /* 0x00000001513b7824 */ /* 0x000fe200000e0603 */
[----:B------:R-:W-:Y:S02]  /*2690*/  PRMT R75, RZ, 0x7610, R75 ;  /* 0x00007610ff4b7816 */ /* 0x000fe4000000004b */
[----:B------:R-:W-:Y:S01]  /*26a0*/  PRMT R74, RZ, 0x7610, R74 ;  /* 0x00007610ff4a7816 */ /* 0x000fe2000000004a */
[----:B------:R-:W3:Y:S04]  /*26b0*/  LDL.64 R80, [R1+0x50] ;  /* 0x0000500001507983 */ /* 0x000ee80000100a00 */
[----:B------:R1:W4:Y:S01]  /*26c0*/  @P2 LDG.E.U16 R51, desc[UR8][R58.64] ;  /* 0x000000083a332981 */ /* 0x000322000c1e1500 */
[----:B0-----:R-:W-:-:S02]  /*26d0*/  IADD3 R60, P1, PT, R86, R2, RZ ;  /* 0x00000002563c7210 */ /* 0x001fc40007f3e0ff */
[----:B------:R-:W-:-:S03]  /*26e0*/  ISETP.GT.AND P2, PT, R0, 0x6, PT ;  /* 0x000000060000780c */ /* 0x000fc60003f44270 */
[----:B------:R-:W-:Y:S01]  /*26f0*/  IMAD.X R61, R87, 0x1, R3, P1 ;  /* 0x00000001573d7824 */ /* 0x000fe200008e0603 */
[----:B------:R-:W-:Y:S01]  /*2700*/  PRMT R69, RZ, 0x7610, R69 ;  /* 0x00007610ff457816 */ /* 0x000fe20000000045 */
[----:B------:R-:W4:Y:S01]  /*2710*/  LDL.64 R86, [R1+0x80] ;  /* 0x0000800001567983 */ /* 0x000f220000100a00 */
[----:B-1----:R-:W-:-:S03]  /*2720*/  IADD3 R58, P0, PT, R78, R2, RZ ;  /* 0x000000024e3a7210 */ /* 0x002fc60007f1e0ff */
[----:B------:R0:W4:Y:S02]  /*2730*/  @P3 LDG.E.U16 R75, desc[UR8][R60.64] ;  /* 0x000000083c4b3981 */ /* 0x000124000c1e1500 */
[----:B------:R-:W-:Y:S01]  /*2740*/  IMAD.X R59, R79, 0x1, R3, P0 ;  /* 0x000000014f3b7824 */ /* 0x000fe200000e0603 */
[----:B------:R-:W-:Y:S01]  /*2750*/  PRMT R63, RZ, 0x7610, R63 ;  /* 0x00007610ff3f7816 */ /* 0x000fe2000000003f */
[----:B------:R-:W4:Y:S04]  /*2760*/  LDL.64 R78, [R1+0x58] ;  /* 0x00005800014e7983 */ /* 0x000f280000100a00 */
[----:B------:R1:W4:Y:S01]  /*2770*/  @P3 LDG.E.U16 R74, desc[UR8][R58.64] ;  /* 0x000000083a4a3981 */ /* 0x000322000c1e1500 */
[----:B0-----:R-:W-:Y:S02]  /*2780*/  IADD3 R60, P1, PT, R84, R2, RZ ;  /* 0x00000002543c7210 */ /* 0x001fe40007f3e0ff */
[----:B------:R-:W-:-:S03]  /*2790*/  ISETP.GT.AND P3, PT, R0, 0x7, PT ;  /* 0x000000070000780c */ /* 0x000fc60003f64270 */
[----:B------:R-:W-:Y:S01]  /*27a0*/  IMAD.X R61, R85, 0x1, R3, P1 ;  /* 0x00000001553d7824 */ /* 0x000fe200008e0603 */
[----:B------:R-:W-:Y:S01]  /*27b0*/  PRMT R68, RZ, 0x7610, R68 ;  /* 0x00007610ff447816 */ /* 0x000fe20000000044 */
[----:B------:R-:W4:Y:S04]  /*27c0*/  LDL.64 R84, [R1+0x88] ;  /* 0x0000880001547983 */ /* 0x000f280000100a00 */
[----:B------:R-:W4:Y:S01]  /*27d0*/  @P2 LDG.E.U16 R69, desc[UR8][R60.64] ;  /* 0x000000083c452981 */ /* 0x000f22000c1e1500 */
[----:B-1----:R-:W-:-:S05]  /*27e0*/  IADD3 R58, P0, PT, R66, R2, RZ ;  /* 0x00000002423a7210 */ /* 0x002fca0007f1e0ff */
[----:B------:R-:W-:Y:S02]  /*27f0*/  IMAD.X R59, R67, 0x1, R3, P0 ;  /* 0x00000001433b7824 */ /* 0x000fe400000e0603 */
[----:B------:R-:W4:Y:S04]  /*2800*/  LDL.64 R66, [R1+0x60] ;  /* 0x0000600001427983 */ /* 0x000f280000100a00 */
[----:B------:R5:W4:Y:S02]  /*2810*/  @P2 LDG.E.U16 R68, desc[UR8][R58.64] ;  /* 0x000000083a442981 */ /* 0x000b24000c1e1500 */
[----:B-----5:R-:W-:-:S05]  /*2820*/  IADD3 R58, P0, PT, R54, R2, RZ ;  /* 0x00000002363a7210 */ /* 0x020fca0007f1e0ff */
[----:B------:R-:W-:Y:S02]  /*2830*/  IMAD.X R59, R55, 0x1, R3, P0 ;  /* 0x00000001373b7824 */ /* 0x000fe400000e0603 */
[----:B------:R-:W5:Y:S01]  /*2840*/  LDL.64 R54, [R1+0x68] ;  /* 0x0000680001367983 */ /* 0x000f620000100a00 */
[----:B--2---:R-:W-:-:S05]  /*2850*/  IADD3 R60, P1, PT, R82, R2, RZ ;  /* 0x00000002523c7210 */ /* 0x004fca0007f3e0ff */
[----:B------:R-:W-:Y:S01]  /*2860*/  IMAD.X R61, R83, 0x1, R3, P1 ;  /* 0x00000001533d7824 */ /* 0x000fe200008e0603 */
[----:B------:R-:W-:Y:S01]  /*2870*/  PRMT R62, RZ, 0x7610, R62 ;  /* 0x00007610ff3e7816 */ /* 0x000fe2000000003e */
[----:B------:R-:W2:Y:S04]  /*2880*/  LDL.64 R82, [R1+0x90] ;  /* 0x0000900001527983 */ /* 0x000ea80000100a00 */
[----:B------:R0:W2:Y:S01]  /*2890*/  @P3 LDG.E.U16 R63, desc[UR8][R60.64] ;  /* 0x000000083c3f3981 */ /* 0x0000a2000c1e1500 */
[----:B------:R-:W-:-:S03]  /*28a0*/  ISETP.GT.AND P2, PT, R0, 0x8, PT ;  /* 0x000000080000780c */ /* 0x000fc60003f44270 */
[----:B------:R3:W2:Y:S01]  /*28b0*/  @P3 LDG.E.U16 R62, desc[UR8][R58.64] ;  /* 0x000000083a3e3981 */ /* 0x0006a2000c1e1500 */
[----:B0-----:R-:W-:-:S04]  /*28c0*/  IADD3 R60, P1, PT, R52, R2, RZ ;  /* 0x00000002343c7210 */ /* 0x001fc80007f3e0ff */
[----:B------:R-:W-:Y:S02]  /*28d0*/  IADD3.X R61, PT, PT, R53, R3, RZ, P1, !PT ;  /* 0x00000003353d7210 */ /* 0x000fe40000ffe4ff */
[----:B------:R-:W2:Y:S01]  /*28e0*/  LDL.64 R52, [R1+0x70] ;  /* 0x0000700001347983 */ /* 0x000ea20000100a00 */
[----:B------:R-:W-:Y:S02]  /*28f0*/  PRMT R194, RZ, 0x7610, R194 ;  /* 0x00007610ffc27816 */ /* 0x000fe400000000c2 */
[----:B------:R-:W-:-:S04]  /*2900*/  PRMT R196, RZ, 0x7610, R196 ;  /* 0x00007610ffc47816 */ /* 0x000fc800000000c4 */
[----:B------:R4:W2:Y:S01]  /*2910*/  @P2 LDG.E.U16 R194, desc[UR8][R60.64] ;  /* 0x000000083cc22981 */ /* 0x0008a2000c1e1500 */
[----:B------:R-:W-:Y:S02]  /*2920*/  ISETP.GT.AND P3, PT, R0, 0x9, PT ;  /* 0x000000090000780c */ /* 0x000fe40003f64270 */
[----:B---3--:R-:W-:-:S05]  /*2930*/  IADD3 R58, P0, PT, R80, R2, RZ ;  /* 0x00000002503a7210 */ /* 0x008fca0007f1e0ff */
[----:B------:R-:W-:Y:S01]  /*2940*/  IMAD.X R59, R81, 0x1, R3, P0 ;  /* 0x00000001513b7824 */ /* 0x000fe200000e0603 */
[----:B------:R-:W-:Y:S01]  /*2950*/  PRMT R208, RZ, 0x7610, R208 ;  /* 0x00007610ffd07816 */ /* 0x000fe200000000d0 */
[----:B------:R-:W3:Y:S04]  /*2960*/  LDL.64 R80, [R1+0x98] ;  /* 0x0000980001507983 */ /* 0x000ee80000100a00 */
[----:B------:R0:W3:Y:S01]  /*2970*/  @P2 LDG.E.U16 R196, desc[UR8][R58.64] ;  /* 0x000000083ac42981 */ /* 0x0000e2000c1e1500 */
[----:B----4-:R-:W-:-:S05]  /*2980*/  IADD3 R60, P1, PT, R78, R2, RZ ;  /* 0x000000024e3c7210 */ /* 0x010fca0007f3e0ff */
[----:B------:R-:W-:Y:S02]  /*2990*/  IMAD.X R61, R79, 0x1, R3, P1 ;  /* 0x000000014f3d7824 */ /* 0x000fe400008e0603 */
[----:B------:R-:W4:Y:S04]  /*29a0*/  LDL.64 R78, [R1+0xa0] ;  /* 0x0000a000014e7983 */ /* 0x000f280000100a00 */
[----:B------:R5:W3:Y:S01]  /*29b0*/  @P3 LDG.E.U16 R208, desc[UR8][R60.64] ;  /* 0x000000083cd03981 */ /* 0x000ae2000c1e1500 */
[----:B0-----:R-:W-:-:S05]  /*29c0*/  IADD3 R58, P0, PT, R66, R2, RZ ;  /* 0x00000002423a7210 */ /* 0x001fca0007f1e0ff */
[----:B------:R-:W-:Y:S01]  /*29d0*/  IMAD.X R59, R67, 0x1, R3, P0 ;  /* 0x00000001433b7824 */ /* 0x000fe200000e0603 */
[----:B-----5:R-:W-:-:S05]  /*29e0*/  IADD3 R60, P1, PT, R54, R2, RZ ;  /* 0x00000002363c7210 */ /* 0x020fca0007f3e0ff */
[----:B------:R-:W-:Y:S02]  /*29f0*/  IMAD.X R61, R55, 0x1, R3, P1 ;  /* 0x00000001373d7824 */ /* 0x000fe400008e0603 */
[----:B------:R-:W5:Y:S01]  /*2a00*/  LDL.64 R54, [R1+0xa8] ;  /* 0x0000a80001367983 */ /* 0x000f620000100a00 */
[----:B--2---:R-:W-:-:S05]  /*2a10*/  IADD3 R66, P0, PT, R52, R2, RZ ;  /* 0x0000000234427210 */ /* 0x004fca0007f1e0ff */
[----:B------:R-:W-:Y:S02]  /*2a20*/  IMAD.X R67, R53, 0x1, R3, P0 ;  /* 0x0000000135437824 */ /* 0x000fe400000e0603 */
[----:B------:R-:W2:Y:S01]  /*2a30*/  LDL.64 R52, [R1+0xb0] ;  /* 0x0000b00001347983 */ /* 0x000ea20000100a00 */
[----:B------:R-:W-:Y:S02]  /*2a40*/  ISETP.GT.AND P2, PT, R0, 0xa, PT ;  /* 0x0000000a0000780c */ /* 0x000fe40003f44270 */
[----:B------:R-:W-:-:S06]  /*2a50*/  PRMT R210, RZ, 0x7610, R210 ;  /* 0x00007610ffd27816 */ /* 0x000fcc00000000d2 */
[----:B------:R0:W2:Y:S01]  /*2a60*/  @P3 LDG.E.U16 R210, desc[UR8][R58.64] ;  /* 0x000000083ad23981 */ /* 0x0000a2000c1e1500 */
[----:B------:R-:W-:Y:S02]  /*2a70*/  ISETP.GT.AND P3, PT, R0, 0xb, PT ;  /* 0x0000000b0000780c */ /* 0x000fe40003f64270 */
[----:B------:R-:W-:Y:S02]  /*2a80*/  PRMT R48, RZ, 0x7610, R48 ;  /* 0x00007610ff307816 */ /* 0x000fe40000000030 */
[----:B------:R-:W-:-:S04]  /*2a90*/  PRMT R70, RZ, 0x7610, R70 ;  /* 0x00007610ff467816 */ /* 0x000fc80000000046 */
[----:B------:R1:W2:Y:S01]  /*2aa0*/  @P2 LDG.E.U16 R48, desc[UR8][R60.64] ;  /* 0x000000083c302981 */ /* 0x0002a2000c1e1500 */
[----:B0-----:R-:W-:-:S06]  /*2ab0*/  PRMT R58, RZ, 0x7610, R58 ;  /* 0x00007610ff3a7816 */ /* 0x001fcc000000003a */
[----:B------:R0:W2:Y:S01]  /*2ac0*/  @P2 LDG.E.U16 R58, desc[UR8][R66.64] ;  /* 0x00000008423a2981 */ /* 0x0000a2000c1e1500 */
[-C--:B-1----:R-:W-:Y:S02]  /*2ad0*/  IADD3 R60, P1, PT, R160, R2.reuse, RZ ;  /* 0x00000002a03c7210 */ /* 0x082fe40007f3e0ff */
[----:B0-----:R-:W-:Y:S02]  /*2ae0*/  IADD3 R66, P0, PT, R86, R2, RZ ;  /* 0x0000000256427210 */ /* 0x001fe40007f1e0ff */
[----:B------:R-:W-:-:S03]  /*2af0*/  ISETP.GT.AND P4, PT, R0, 0xc, PT ;  /* 0x0000000c0000780c */ /* 0x000fc60003f84270 */
[--C-:B------:R-:W-:Y:S01]  /*2b00*/  IMAD.X R67, R87, 0x1, R3.reuse, P0 ;  /* 0x0000000157437824 */ /* 0x100fe200000e0603 */
[----:B------:R-:W-:Y:S01]  /*2b10*/  PRMT R64, RZ, 0x7610, R64 ;  /* 0x00007610ff407816 */ /* 0x000fe20000000040 */
[----:B------:R-:W-:-:S03]  /*2b20*/  IMAD.X R61, R161, 0x1, R3, P1 ;  /* 0x00000001a13d7824 */ /* 0x000fc600008e0603 */
[----:B------:R0:W2:Y:S01]  /*2b30*/  @P3 LDG.E.U16 R70, desc[UR8][R66.64] ;  /* 0x0000000842463981 */ /* 0x0000a2000c1e1500 */
[----:B------:R-:W-:-:S03]  /*2b40*/  PRMT R77, RZ, 0x7610, R77 ;  /* 0x00007610ff4d7816 */ /* 0x000fc6000000004d */
[----:B------:R1:W2:Y:S01]  /*2b50*/  @P3 LDG.E.U16 R64, desc[UR8][R60.64] ;  /* 0x000000083c403981 */ /* 0x0002a2000c1e1500 */
[-C--:B0-----:R-:W-:Y:S02]  /*2b60*/  IADD3 R66, P1, PT, R82, R2.reuse, RZ ;  /* 0x0000000252427210 */ /* 0x081fe40007f3e0ff */
[----:B-1----:R-:W-:-:S03]  /*2b70*/  IADD3 R60, P0, PT, R84, R2, RZ ;  /* 0x00000002543c7210 */ /* 0x002fc60007f1e0ff */
[----:B------:R-:W-:Y:S01]  /*2b80*/  IMAD.X R67, R83, 0x1, R3, P1 ;  /* 0x0000000153437824 */ /* 0x000fe200008e0603 */
[----:B------:R-:W-:Y:S01]  /*2b90*/  PRMT R59, RZ, 0x7610, R59 ;  /* 0x00007610ff3b7816 */ /* 0x000fe2000000003b */
[----:B------:R-:W-:-:S03]  /*2ba0*/  IMAD.X R61, R85, 0x1, R3, P0 ;  /* 0x00000001553d7824 */ /* 0x000fc600000e0603 */
[----:B------:R4:W2:Y:S01]  /*2bb0*/  @P4 LDG.E.U16 R77, desc[UR8][R66.64] ;  /* 0x00000008424d4981 */ /* 0x0008a2000c1e1500 */
[----:B------:R-:W-:-:S03]  /*2bc0*/  ISETP.GT.AND P0, PT, R0, 0xd, PT ;  /* 0x0000000d0000780c */ /* 0x000fc60003f04270 */
[----:B------:R3:W2:Y:S01]  /*2bd0*/  @P4 LDG.E.U16 R59, desc[UR8][R60.64] ;  /* 0x000000083c3b4981 */ /* 0x0006a2000c1e1500 */
[-C--:B----4-:R-:W-:Y:S02]  /*2be0*/  IADD3 R66, P1, PT, R78, R2.reuse, RZ ;  /* 0x000000024e427210 */ /* 0x090fe40007f3e0ff */
[----:B---3--:R-:W-:-:S03]  /*2bf0*/  IADD3 R60, P2, PT, R80, R2, RZ ;  /* 0x00000002503c7210 */ /* 0x008fc60007f5e0ff */
[----:B------:R-:W-:Y:S01]  /*2c00*/  IMAD.X R67, R79, 0x1, R3, P1 ;  /* 0x000000014f437824 */ /* 0x000fe200008e0603 */
[----:B------:R-:W-:Y:S01]  /*2c10*/  PRMT R73, RZ, 0x7610, R73 ;  /* 0x00007610ff497816 */ /* 0x000fe20000000049 */
[----:B------:R-:W-:-:S05]  /*2c20*/  IMAD.X R61, R81, 0x1, R3, P2 ;  /* 0x00000001513d7824 */ /* 0x000fca00010e0603 */
[----:B------:R5:W3:Y:S02]  /*2c30*/  @P0 LDG.E.U16 R73, desc[UR8][R60.64] ;  /* 0x000000083c490981 */ /* 0x000ae4000c1e1500 */
[----:B-----5:R-:W-:-:S05]  /*2c40*/  IADD3 R60, P2, PT, R54, R2, RZ ;  /* 0x00000002363c7210 */ /* 0x020fca0007f5e0ff */
[----:B------:R-:W-:Y:S02]  /*2c50*/  IMAD.X R61, R55, 0x1, R3, P2 ;  /* 0x00000001373d7824 */ /* 0x000fe400010e0603 */
[----:B------:R-:W4:Y:S01]  /*2c60*/  LDL.64 R54, [R1+0xc0] ;  /* 0x0000c00001367983 */ /* 0x000f220000100a00 */
[C---:B------:R-:W-:Y:S02]  /*2c70*/  ISETP.GT.AND P3, PT, R0.reuse, 0xe, PT ;  /* 0x0000000e0000780c */ /* 0x040fe40003f64270 */
[----:B------:R-:W-:Y:S02]  /*2c80*/  PRMT R71, RZ, 0x7610, R71 ;  /* 0x00007610ff477816 */ /* 0x000fe40000000047 */
[----:B------:R-:W-:-:S04]  /*2c90*/  ISETP.GT.AND P2, PT, R0, 0xf, PT ;  /* 0x0000000f0000780c */ /* 0x000fc80003f44270 */
[----:B------:R0:W5:Y:S01]  /*2ca0*/  @P0 LDG.E.U16 R71, desc[UR8][R66.64] ;  /* 0x0000000842470981 */ /* 0x000162000c1e1500 */
[C---:B------:R-:W-:Y:S01]  /*2cb0*/  IADD3 RZ, P0, PT, R176.reuse, R2, RZ ;  /* 0x00000002b0ff7210 */ /* 0x040fe20007f1e0ff */
[----:B------:R-:W-:Y:S01]  /*2cc0*/  IMAD.IADD R80, R176, 0x1, R2 ;  /* 0x00000001b0507824 */ /* 0x000fe200078e0202 */
[----:B0-----:R-:W-:Y:S02]  /*2cd0*/  PRMT R67, RZ, 0x7610, R67 ;  /* 0x00007610ff437816 */ /* 0x001fe40000000043 */
[----:B------:R-:W-:Y:S01]  /*2ce0*/  PRMT R66, RZ, 0x7610, R66 ;  /* 0x00007610ff427816 */ /* 0x000fe20000000042 */
[----:B------:R-:W-:-:S03]  /*2cf0*/  IMAD.X R81, R177, 0x1, R3, P0 ;  /* 0x00000001b1517824 */ /* 0x000fc600000e0603 */
[----:B------:R0:W3:Y:S01]  /*2d00*/  @P3 LDG.E.U16 R67, desc[UR8][R60.64] ;  /* 0x000000083c433981 */ /* 0x0000e2000c1e1500 */
[----:B------:R-:W-:Y:S02]  /*2d10*/  IADD3 RZ, P0, PT, R168, R2, RZ ;  /* 0x00000002a8ff7210 */ /* 0x000fe40007f1e0ff */
[----:B------:R-:W-:Y:S02]  /*2d20*/  PRMT R198, RZ, 0x7610, R198 ;  /* 0x00007610ffc67816 */ /* 0x000fe400000000c6 */
[----:B0-----:R-:W-:Y:S02]  /*2d30*/  PRMT R61, RZ, 0x7610, R61 ;  /* 0x00007610ff3d7816 */ /* 0x001fe4000000003d */
[----:B------:R-:W-:Y:S02]  /*2d40*/  PRMT R60, RZ, 0x7610, R60 ;  /* 0x00007610ff3c7816 */ /* 0x000fe4000000003c */
[----:B------:R-:W-:-:S04]  /*2d50*/  PRMT R200, RZ, 0x7610, R200 ;  /* 0x00007610ffc87816 */ /* 0x000fc800000000c8 */
[----:B------:R0:W3:Y:S01]  /*2d60*/  @P2 LDG.E.U16 R60, desc[UR8][R80.64] ;  /* 0x00000008503c2981 */ /* 0x0000e2000c1e1500 */
[----:B------:R-:W-:Y:S01]  /*2d70*/  PRMT R212, RZ, 0x7610, R212 ;  /* 0x00007610ffd47816 */ /* 0x000fe200000000d4 */
[--C-:B------:R-:W-:Y:S02]  /*2d80*/  IMAD.IADD R82, R164, 0x1, R2.reuse ;  /* 0x00000001a4527824 */ /* 0x100fe400078e0202 */
[----:B0-----:R-:W-:Y:S01]  /*2d90*/  IMAD.IADD R80, R168, 0x1, R2 ;  /* 0x00000001a8507824 */ /* 0x001fe200078e0202 */
[----:B------:R-:W-:Y:S02]  /*2da0*/  IADD3.X R81, PT, PT, R169, R3, RZ, P0, !PT ;  /* 0x00000003a9517210 */ /* 0x000fe400007fe4ff */
[----:B------:R-:W-:-:S05]  /*2db0*/  IADD3 RZ, P0, PT, R164, R2, RZ ;  /* 0x00000002a4ff7210 */ /* 0x000fca0007f1e0ff */
[----:B------:R-:W-:Y:S01]  /*2dc0*/  IMAD.X R83, R165, 0x1, R3, P0 ;  /* 0x00000001a5537824 */ /* 0x000fe200000e0603 */
[C---:B------:R-:W-:Y:S01]  /*2dd0*/  IADD3 RZ, P0, PT, R156.reuse, R2, RZ ;  /* 0x000000029cff7210 */ /* 0x040fe20007f1e0ff */
[----:B------:R-:W-:-:S04]  /*2de0*/  IMAD.IADD R84, R156, 0x1, R2 ;  /* 0x000000019c547824 */ /* 0x000fc800078e0202 */
[----:B------:R-:W-:Y:S01]  /*2df0*/  IMAD.X R85, R157, 0x1, R3, P0 ;  /* 0x000000019d557824 */ /* 0x000fe200000e0603 */
[C---:B------:R-:W-:Y:S01]  /*2e00*/  IADD3 RZ, P0, PT, R152.reuse, R2, RZ ;  /* 0x0000000298ff7210 */ /* 0x040fe20007f1e0ff */
[----:B------:R-:W-:-:S04]  /*2e10*/  IMAD.IADD R86, R152, 0x1, R2 ;  /* 0x0000000198567824 */ /* 0x000fc800078e0202 */
[--C-:B------:R-:W-:Y:S01]  /*2e20*/  IMAD.X R87, R153, 0x1, R3.reuse, P0 ;  /* 0x0000000199577824 */ /* 0x100fe200000e0603 */
[-C--:B------:R-:W-:Y:S02]  /*2e30*/  IADD3 RZ, P0, PT, R148, R2.reuse, RZ ;  /* 0x0000000294ff7210 */ /* 0x080fe40007f1e0ff */
[----:B------:R-:W-:Y:S01]  /*2e40*/  ISETP.GT.AND P4, PT, R0, 0x15, PT ;  /* 0x000000150000780c */ /* 0x000fe20003f84270 */
[--C-:B------:R-:W-:Y:S02]  /*2e50*/  IMAD.IADD R160, R148, 0x1, R2.reuse ;  /* 0x0000000194a07824 */ /* 0x100fe400078e0202 */
[----:B------:R-:W-:Y:S01]  /*2e60*/  IMAD.X R161, R149, 0x1, R3, P0 ;  /* 0x0000000195a17824 */ /* 0x000fe200000e0603 */
[C---:B------:R-:W-:Y:S01]  /*2e70*/  IADD3 RZ, P0, PT, R44.reuse, R2, RZ ;  /* 0x000000022cff7210 */ /* 0x040fe20007f1e0ff */
[----:B------:R-:W-:-:S04]  /*2e80*/  IMAD.IADD R162, R44, 0x1, R2 ;  /* 0x000000012ca27824 */ /* 0x000fc800078e0202 */
[----:B------:R-:W-:Y:S01]  /*2e90*/  IMAD.X R163, R45, 0x1, R3, P0 ;  /* 0x000000012da37824 */ /* 0x000fe200000e0603 */
[C---:B------:R-:W-:Y:S01]  /*2ea0*/  IADD3 RZ, P0, PT, R40.reuse, R2, RZ ;  /* 0x0000000228ff7210 */ /* 0x040fe20007f1e0ff */
[----:B------:R-:W-:-:S04]  /*2eb0*/  IMAD.IADD R172, R40, 0x1, R2 ;  /* 0x0000000128ac7824 */ /* 0x000fc800078e0202 */
[----:B------:R-:W-:Y:S01]  /*2ec0*/  IMAD.X R173, R41, 0x1, R3, P0 ;  /* 0x0000000129ad7824 */ /* 0x000fe200000e0603 */
[----:B--2---:R-:W-:-:S05]  /*2ed0*/  IADD3 R78, P1, PT, R52, R2, RZ ;  /* 0x00000002344e7210 */ /* 0x004fca0007f3e0ff */
[----:B------:R-:W-:Y:S02]  /*2ee0*/  IMAD.X R79, R53, 0x1, R3, P1 ;  /* 0x00000001354f7824 */ /* 0x000fe400008e0603 */
[----:B------:R-:W2:Y:S01]  /*2ef0*/  LDL.64 R52, [R1+0xb8] ;  /* 0x0000b80001347983 */ /* 0x000ea20000100a00 */
[----:B------:R-:W-:-:S03]  /*2f00*/  IADD3 RZ, P1, PT, R178, R2, RZ ;  /* 0x00000002b2ff7210 */ /* 0x000fc60007f3e0ff */
[----:B------:R0:W2:Y:S01]  /*2f10*/  @P3 LDG.E.U16 R66, desc[UR8][R78.64] ;  /* 0x000000084e423981 */ /* 0x0000a2000c1e1500 */
[----:B------:R-:W-:Y:S01]  /*2f20*/  ISETP.GT.AND P3, PT, R0, 0x10, PT ;  /* 0x000000100000780c */ /* 0x000fe20003f64270 */
[----:B0-----:R-:W-:Y:S02]  /*2f30*/  IMAD.IADD R78, R178, 0x1, R2 ;  /* 0x00000001b24e7824 */ /* 0x001fe400078e0202 */
[----:B------:R-:W-:Y:S01]  /*2f40*/  IMAD.X R79, R179, 0x1, R3, P1 ;  /* 0x00000001b34f7824 */ /* 0x000fe200008e0603 */
[----:B------:R-:W-:-:S09]  /*2f50*/  IADD3 RZ, P1, PT, R170, R2, RZ ;  /* 0x00000002aaff7210 */ /* 0x000fd20007f3e0ff */
[----:B------:R-:W2:Y:S04]  /*2f60*/  @P3 LDG.E.U16 R200, desc[UR8][R80.64] ;  /* 0x0000000850c83981 */ /* 0x000ea8000c1e1500 */
[----:B------:R0:W2:Y:S01]  /*2f70*/  @P2 LDG.E.U16 R61, desc[UR8][R78.64] ;  /* 0x000000084e3d2981 */ /* 0x0000a2000c1e1500 */
[----:B------:R-:W-:Y:S01]  /*2f80*/  ISETP.GT.AND P2, PT, R0, 0x11, PT ;  /* 0x000000110000780c */ /* 0x000fe20003f44270 */
[--C-:B0-----:R-:W-:Y:S02]  /*2f90*/  IMAD.IADD R78, R170, 0x1, R2.reuse ;  /* 0x00000001aa4e7824 */ /* 0x101fe400078e0202 */
[----:B------:R-:W-:Y:S01]  /*2fa0*/  IMAD.X R79, R171, 0x1, R3, P1 ;  /* 0x00000001ab4f7824 */ /* 0x000fe200008e0603 */
[C---:B------:R-:W-:Y:S01]  /*2fb0*/  IADD3 RZ, P1, PT, R166.reuse, R2, RZ ;  /* 0x00000002a6ff7210 */ /* 0x040fe20007f3e0ff */
[----:B------:R-:W-:-:S03]  /*2fc0*/  IMAD.IADD R80, R166, 0x1, R2 ;  /* 0x00000001a6507824 */ /* 0x000fc600078e0202 */
[----:B------:R0:W2:Y:S01]  /*2fd0*/  @P3 LDG.E.U16 R198, desc[UR8][R78.64] ;  /* 0x000000084ec63981 */ /* 0x0000a2000c1e1500 */
[----:B------:R-:W-:Y:S01]  /*2fe0*/  ISETP.GT.AND P3, PT, R0, 0x12, PT ;  /* 0x000000120000780c */ /* 0x000fe20003f64270 */
[----:B------:R-:W-:Y:S01]  /*2ff0*/  IMAD.X R81, R167, 0x1, R3, P1 ;  /* 0x00000001a7517824 */ /* 0x000fe200008e0603 */
[----:B------:R-:W-:-:S04]  /*3000*/  IADD3 RZ, P1, PT, R158, R2, RZ ;  /* 0x000000029eff7210 */ /* 0x000fc80007f3e0ff */
[----:B------:R1:W2:Y:S01]  /*3010*/  @P2 LDG.E.U16 R212, desc[UR8][R80.64] ;  /* 0x0000000850d42981 */ /* 0x0002a2000c1e1500 */
[----:B0-----:R-:W-:Y:S02]  /*3020*/  PRMT R78, RZ, 0x7610, R78 ;  /* 0x00007610ff4e7816 */ /* 0x001fe4000000004e */
[----:B------:R-:W-:-:S04]  /*3030*/  PRMT R79, RZ, 0x7610, R79 ;  /* 0x00007610ff4f7816 */ /* 0x000fc8000000004f */
[----:B------:R0:W2:Y:S01]  /*3040*/  @P2 LDG.E.U16 R78, desc[UR8][R82.64] ;  /* 0x00000008524e2981 */ /* 0x0000a2000c1e1500 */
[----:B-1----:R-:W-:Y:S02]  /*3050*/  PRMT R80, RZ, 0x7610, R80 ;  /* 0x00007610ff507816 */ /* 0x002fe40000000050 */
[----:B------:R-:W-:Y:S02]  /*3060*/  ISETP.GT.AND P2, PT, R0, 0x13, PT ;  /* 0x000000130000780c */ /* 0x000fe40003f44270 */
[----:B------:R-:W-:Y:S02]  /*3070*/  PRMT R81, RZ, 0x7610, R81 ;  /* 0x00007610ff517816 */ /* 0x000fe40000000051 */
[----:B------:R1:W2:Y:S01]  /*3080*/  @P3 LDG.E.U16 R80, desc[UR8][R84.64] ;  /* 0x0000000854503981 */ /* 0x0002a2000c1e1500 */
[----:B0-----:R-:W-:Y:S02]  /*3090*/  IMAD.IADD R82, R158, 0x1, R2 ;  /* 0x000000019e527824 */ /* 0x001fe400078e0202 */
[----:B------:R-:W-:Y:S01]  /*30a0*/  IMAD.X R83, R159, 0x1, R3, P1 ;  /* 0x000000019f537824 */ /* 0x000fe200008e0603 */
[----:B------:R-:W-:-:S04]  /*30b0*/  IADD3 RZ, P1, PT, R154, R2, RZ ;  /* 0x000000029aff7210 */ /* 0x000fc80007f3e0ff */
[----:B------:R0:W2:Y:S01]  /*30c0*/  @P3 LDG.E.U16 R79, desc[UR8][R82.64] ;  /* 0x00000008524f3981 */ /* 0x0000a2000c1e1500 */
[----:B------:R-:W-:Y:S01]  /*30d0*/  ISETP.GT.AND P3, PT, R0, 0x14, PT ;  /* 0x000000140000780c */ /* 0x000fe20003f64270 */
[----:B-1----:R-:W-:Y:S02]  /*30e0*/  IMAD.IADD R84, R154, 0x1, R2 ;  /* 0x000000019a547824 */ /* 0x002fe400078e0202 */
[----:B------:R-:W-:Y:S01]  /*30f0*/  IMAD.X R85, R155, 0x1, R3, P1 ;  /* 0x000000019b557824 */ /* 0x000fe200008e0603 */
[----:B------:R-:W-:-:S04]  /*3100*/  IADD3 RZ, P1, PT, R150, R2, RZ ;  /* 0x0000000296ff7210 */ /* 0x000fc80007f3e0ff */
[----:B------:R1:W2:Y:S01]  /*3110*/  @P2 LDG.E.U16 R81, desc[UR8][R84.64] ;  /* 0x0000000854512981 */ /* 0x0002a2000c1e1500 */
[----:B0-----:R-:W-:Y:S02]  /*3120*/  PRMT R82, RZ, 0x7610, R82 ;  /* 0x00007610ff527816 */ /* 0x001fe40000000052 */
[----:B------:R-:W-:-:S04]  /*3130*/  PRMT R83, RZ, 0x7610, R83 ;  /* 0x00007610ff537816 */ /* 0x000fc80000000053 */
[----:B------:R0:W2:Y:S01]  /*3140*/  @P2 LDG.E.U16 R82, desc[UR8][R86.64] ;  /* 0x0000000856522981 */ /* 0x0000a2000c1e1500 */
[----:B------:R-:W-:Y:S02]  /*3150*/  IADD3 RZ, P2, PT, R46, R2, RZ ;  /* 0x000000022eff7210 */ /* 0x000fe40007f5e0ff */
[----:B-1----:R-:W-:Y:S02]  /*3160*/  PRMT R84, RZ, 0x7610, R84 ;  /* 0x00007610ff547816 */ /* 0x002fe40000000054 */
[----:B------:R-:W-:-:S04]  /*3170*/  PRMT R85, RZ, 0x7610, R85 ;  /* 0x00007610ff557816 */ /* 0x000fc80000000055 */
[----:B------:R1:W2:Y:S01]  /*3180*/  @P3 LDG.E.U16 R84, desc[UR8][R160.64] ;  /* 0x00000008a0543981 */ /* 0x0002a2000c1e1500 */
[----:B0-----:R-:W-:Y:S02]  /*3190*/  IMAD.IADD R86, R150, 0x1, R2 ;  /* 0x0000000196567824 */ /* 0x001fe400078e0202 */
[----:B------:R-:W-:Y:S01]  /*31a0*/  IMAD.X R87, R151, 0x1, R3, P1 ;  /* 0x0000000197577824 */ /* 0x000fe200008e0603 */
[----:B------:R-:W-:-:S04]  /*31b0*/  ISETP.GT.AND P1, PT, R0, 0x16, PT ;  /* 0x000000160000780c */ /* 0x000fc80003f24270 */
[----:B------:R0:W3:Y:S01]  /*31c0*/  @P3 LDG.E.U16 R83, desc[UR8][R86.64] ;  /* 0x0000000856533981 */ /* 0x0000e2000c1e1500 */
[----:B-1----:R-:W-:Y:S02]  /*31d0*/  IMAD.IADD R160, R46, 0x1, R2 ;  /* 0x000000012ea07824 */ /* 0x002fe400078e0202 */
[----:B------:R-:W-:Y:S01]  /*31e0*/  IMAD.X R161, R47, 0x1, R3, P2 ;  /* 0x000000012fa17824 */ /* 0x000fe200010e0603 */
[----:B------:R-:W-:-:S04]  /*31f0*/  IADD3 RZ, P2, PT, R42, R2, RZ ;  /* 0x000000022aff7210 */ /* 0x000fc80007f5e0ff */
[----:B------:R1:W3:Y:S01]  /*3200*/  @P4 LDG.E.U16 R85, desc[UR8][R160.64] ;  /* 0x00000008a0554981 */ /* 0x0002e2000c1e1500 */
[----:B0-----:R-:W-:Y:S02]  /*3210*/  PRMT R86, RZ, 0x7610, R86 ;  /* 0x00007610ff567816 */ /* 0x001fe40000000056 */
[----:B------:R-:W-:-:S04]  /*3220*/  PRMT R87, RZ, 0x7610, R87 ;  /* 0x00007610ff577816 */ /* 0x000fc80000000057 */
[----:B------:R0:W3:Y:S01]  /*3230*/  @P4 LDG.E.U16 R86, desc[UR8][R162.64] ;  /* 0x00000008a2564981 */ /* 0x0000e2000c1e1500 */
[----:B-1----:R-:W-:Y:S02]  /*3240*/  PRMT R160, RZ, 0x7610, R160 ;  /* 0x00007610ffa07816 */ /* 0x002fe400000000a0 */
[----:B------:R-:W-:Y:S02]  /*3250*/  ISETP.GT.AND P0, PT, R0, 0x18, PT ;  /* 0x000000180000780c */ /* 0x000fe40003f04270 */
[-C--:B------:R-:W-:Y:S02]  /*3260*/  IADD3 RZ, P3, PT, R38, R2.reuse, RZ ;  /* 0x0000000226ff7210 */ /* 0x080fe40007f7e0ff */
[----:B------:R1:W3:Y:S01]  /*3270*/  @P1 LDG.E.U16 R160, desc[UR8][R172.64] ;  /* 0x00000008aca01981 */ /* 0x0002e2000c1e1500 */
[----:B0-----:R-:W-:Y:S01]  /*3280*/  IADD3 R162, PT, PT, R42, R2, RZ ;  /* 0x000000022aa27210 */ /* 0x001fe20007ffe0ff */
[----:B------:R-:W-:-:S05]  /*3290*/  IMAD.X R163, R43, 0x1, R3, P2 ;  /* 0x000000012ba37824 */ /* 0x000fca00010e0603 */
[----:B------:R0:W3:Y:S01]  /*32a0*/  @P1 LDG.E.U16 R87, desc[UR8][R162.64] ;  /* 0x00000008a2571981 */ /* 0x0000e2000c1e1500 */
[CC--:B------:R-:W-:Y:S02]  /*32b0*/  IADD3 RZ, P1, PT, R34.reuse, R2.reuse, RZ ;  /* 0x0000000222ff7210 */ /* 0x0c0fe40007f3e0ff */
[----:B------:R-:W-:Y:S01]  /*32c0*/  PRMT R202, RZ, 0x7610, R202 ;  /* 0x00007610ffca7816 */ /* 0x000fe200000000ca */
[----:B-1----:R-:W-:Y:S02]  /*32d0*/  IMAD.IADD R172, R34, 0x1, R2 ;  /* 0x0000000122ac7824 */ /* 0x002fe400078e0202 */
[--C-:B------:R-:W-:Y:S02]  /*32e0*/  IMAD.X R173, R35, 0x1, R3.reuse, P1 ;  /* 0x0000000123ad7824 */ /* 0x100fe400008e0603 */
[----:B0-----:R-:W-:Y:S01]  /*32f0*/  IMAD.X R163, R39, 0x1, R3, P3 ;  /* 0x0000000127a37824 */ /* 0x001fe200018e0603 */
[C---:B------:R-:W-:Y:S02]  /*3300*/  IADD3 RZ, P3, PT, R32.reuse, R2, RZ ;  /* 0x0000000220ff7210 */ /* 0x040fe40007f7e0ff */
[----:B------:R0:W3:Y:S01]  /*3310*/  @P0 LDG.E.U16 R202, desc[UR8][R172.64] ;  /* 0x00000008acca0981 */ /* 0x0000e2000c1e1500 */
[----:B------:R-:W-:Y:S01]  /*3320*/  PRMT R204, RZ, 0x7610, R204 ;  /* 0x00007610ffcc7816 */ /* 0x000fe200000000cc */
[----:B------:R-:W-:-:S02]  /*3330*/  IMAD.IADD R174, R32, 0x1, R2 ;  /* 0x0000000120ae7824 */ /* 0x000fc400078e0202 */
[----:B------:R-:W-:-:S05]  /*3340*/  IMAD.X R175, R33, 0x1, R3, P3 ;  /* 0x0000000121af7824 */ /* 0x000fca00018e0603 */
[----:B------:R-:W3:Y:S01]  /*3350*/  @P0 LDG.E.U16 R204, desc[UR8][R174.64] ;  /* 0x00000008aecc0981 */ /* 0x000ee2000c1e1500 */
[----:B------:R-:W-:Y:S01]  /*3360*/  ISETP.GT.AND P2, PT, R0, 0x17, PT ;  /* 0x000000170000780c */ /* 0x000fe20003f44270 */
[--C-:B------:R-:W-:Y:S01]  /*3370*/  IMAD.IADD R162, R38, 0x1, R2.reuse ;  /* 0x0000000126a27824 */ /* 0x100fe200078e0202 */
[----:B------:R-:W-:Y:S02]  /*3380*/  PRMT R161, RZ, 0x7610, R161 ;  /* 0x00007610ffa17816 */ /* 0x000fe400000000a1 */
[C---:B------:R-:W-:Y:S01]  /*3390*/  IADD3 RZ, P4, PT, R36.reuse, R2, RZ ;  /* 0x0000000224ff7210 */ /* 0x040fe20007f9e0ff */
[----:B0-----:R-:W-:Y:S01]  /*33a0*/  IMAD.IADD R172, R36, 0x1, R2 ;  /* 0x0000000124ac7824 */ /* 0x001fe200078e0202 */
[----:B------:R-:W-:-:S03]  /*33b0*/  ISETP.GT.AND P1, PT, R0, 0x19, PT ;  /* 0x000000190000780c */ /* 0x000fc60003f24270 */
[----:B------:R-:W-:-:S04]  /*33c0*/  IMAD.X R173, R37, 0x1, R3, P4 ;  /* 0x0000000125ad7824 */ /* 0x000fc800020e0603 */
[----:B------:R0:W3:Y:S02]  /*33d0*/  @P2 LDG.E.U16 R161, desc[UR8][R162.64] ;  /* 0x00000008a2a12981 */ /* 0x0000e4000c1e1500 */
[----:B0-----:R-:W-:-:S06]  /*33e0*/  PRMT R162, RZ, 0x7610, R162 ;  /* 0x00007610ffa27816 */ /* 0x001fcc00000000a2 */
[----:B------:R0:W3:Y:S01]  /*33f0*/  @P2 LDG.E.U16 R162, desc[UR8][R172.64] ;  /* 0x00000008aca22981 */ /* 0x0000e2000c1e1500 */
[-C--:B------:R-:W-:Y:S02]  /*3400*/  IADD3 RZ, P2, PT, R30, R2.reuse, RZ ;  /* 0x000000021eff7210 */ /* 0x080fe40007f5e0ff */
[----:B------:R-:W-:Y:S02]  /*3410*/  PRMT R163, RZ, 0x7610, R163 ;  /* 0x00007610ffa37816 */ /* 0x000fe400000000a3 */
[----:B------:R-:W-:Y:S01]  /*3420*/  IADD3 RZ, P0, PT, R28, R2, RZ ;  /* 0x000000021cff7210 */ /* 0x000fe20007f1e0ff */
[----:B0-----:R-:W-:Y:S02]  /*3430*/  IMAD.IADD R172, R30, 0x1, R2 ;  /* 0x000000011eac7824 */ /* 0x001fe400078e0202 */
[----:B------:R-:W-:Y:S01]  /*3440*/  IMAD.X R173, R31, 0x1, R3, P2 ;  /* 0x000000011fad7824 */ /* 0x000fe200010e0603 */
[----:B------:R-:W-:Y:S02]  /*3450*/  ISETP.GT.AND P2, PT, R0, 0x1a, PT ;  /* 0x0000001a0000780c */ /* 0x000fe40003f44270 */
[----:B------:R-:W-:-:S02]  /*3460*/  PRMT R174, RZ, 0x7610, R174 ;  /* 0x00007610ffae7816 */ /* 0x000fc400000000ae */
[----:B------:R0:W3:Y:S01]  /*3470*/  @P1 LDG.E.U16 R163, desc[UR8][R172.64] ;  /* 0x00000008aca31981 */ /* 0x0000e2000c1e1500 */
[----:B------:R-:W-:Y:S01]  /*3480*/  PRMT R175, RZ, 0x7610, R175 ;  /* 0x00007610ffaf7816 */ /* 0x000fe200000000af */
[----:B0-----:R-:W-:Y:S02]  /*3490*/  IMAD.IADD R172, R28, 0x1, R2 ;  /* 0x000000011cac7824 */ /* 0x001fe400078e0202 */
[----:B------:R-:W-:Y:S01]  /*34a0*/  IMAD.X R173, R29, 0x1, R3, P0 ;  /* 0x000000011dad7824 */ /* 0x000fe200000e0603 */
[----:B------:R-:W-:-:S04]  /*34b0*/  IADD3 RZ, P0, PT, R26, R2, RZ ;  /* 0x000000021aff7210 */ /* 0x000fc80007f1e0ff */
[----:B------:R0:W3:Y:S01]  /*34c0*/  @P1 LDG.E.U16 R174, desc[UR8][R172.64] ;  /* 0x00000008acae1981 */ /* 0x0000e2000c1e1500 */
[----:B------:R-:W-:Y:S02]  /*34d0*/  ISETP.GT.AND P1, PT, R0, 0x1b, PT ;  /* 0x0000001b0000780c */ /* 0x000fe40003f24270 */
[----:B------:R-:W-:Y:S01]  /*34e0*/  PRMT R185, RZ, 0x7610, R185 ;  /* 0x00007610ffb97816 */ /* 0x000fe200000000b9 */
[----:B0-----:R-:W-:Y:S02]  /*34f0*/  IMAD.IADD R172, R26, 0x1, R2 ;  /* 0x000000011aac7824 */ /* 0x001fe400078e0202 */
[----:B------:R-:W-:Y:S01]  /*3500*/  IMAD.X R173, R27, 0x1, R3, P0 ;  /* 0x000000011bad7824 */ /* 0x000fe200000e0603 */
[----:B------:R-:W-:-:S04]  /*3510*/  IADD3 RZ, P0, PT, R24, R2, RZ ;  /* 0x0000000218ff7210 */ /* 0x000fc80007f1e0ff */
[----:B------:R0:W3:Y:S01]  /*3520*/  @P2 LDG.E.U16 R175, desc[UR8][R172.64] ;  /* 0x00000008acaf2981 */ /* 0x0000e2000c1e1500 */
[----:B------:R-:W-:Y:S01]  /*3530*/  PRMT R214, RZ, 0x7610, R214 ;  /* 0x00007610ffd67816 */ /* 0x000fe200000000d6 */
[----:B0-----:R-:W-:Y:S02]  /*3540*/  IMAD.IADD R172, R24, 0x1, R2 ;  /* 0x0000000118ac7824 */ /* 0x001fe400078e0202 */
[----:B------:R-:W-:Y:S01]  /*3550*/  IMAD.X R173, R25, 0x1, R3, P0 ;  /* 0x0000000119ad7824 */ /* 0x000fe200000e0603 */
[----:B------:R-:W-:-:S04]  /*3560*/  IADD3 RZ, P0, PT, R22, R2, RZ ;  /* 0x0000000216ff7210 */ /* 0x000fc80007f1e0ff */
[----:B------:R0:W3:Y:S01]  /*3570*/  @P2 LDG.E.U16 R185, desc[UR8][R172.64] ;  /* 0x00000008acb92981 */ /* 0x0000e2000c1e1500 */
[----:B------:R-:W-:Y:S01]  /*3580*/  PRMT R215, RZ, 0x7610, R215 ;  /* 0x00007610ffd77816 */ /* 0x000fe200000000d7 */
[----:B0-----:R-:W-:Y:S01]  /*3590*/  IMAD.IADD R172, R22, 0x1, R2 ;  /* 0x0000000116ac7824 */ /* 0x001fe200078e0202 */
[----:B------:R-:W-:Y:S02]  /*35a0*/  IADD3.X R173, PT, PT, R23, R3, RZ, P0, !PT ;  /* 0x0000000317ad7210 */ /* 0x000fe400007fe4ff */
[----:B------:R-:W-:-:S03]  /*35b0*/  IADD3 RZ, P0, PT, R20, R2, RZ ;  /* 0x0000000214ff7210 */ /* 0x000fc60007f1e0ff */
[----:B------:R0:W3:Y:S02]  /*35c0*/  @P1 LDG.E.U16 R214, desc[UR8][R172.64] ;  /* 0x00000008acd61981 */ /* 0x0000e4000c1e1500 */
[----:B0-----:R-:W-:Y:S02]  /*35d0*/  IMAD.IADD R172, R20, 0x1, R2 ;  /* 0x0000000114ac7824 */ /* 0x001fe400078e0202 */
[----:B------:R-:W-:Y:S01]  /*35e0*/  IMAD.X R173, R21, 0x1, R3, P0 ;  /* 0x0000000115ad7824 */ /* 0x000fe200000e0603 */
[----:B------:R-:W-:-:S04]  /*35f0*/  IADD3 RZ, P0, PT, R18, R2, RZ ;  /* 0x0000000212ff7210 */ /* 0x000fc80007f1e0ff */
[----:B------:R0:W5:Y:S01]  /*3600*/  @P1 LDG.E.U16 R215, desc[UR8][R172.64] ;  /* 0x00000008acd71981 */ /* 0x000162000c1e1500 */
[----:B------:R-:W-:Y:S02]  /*3610*/  ISETP.GT.AND P1, PT, R0, 0x1c, PT ;  /* 0x0000001c0000780c */ /* 0x000fe40003f24270 */
[----:B------:R-:W-:Y:S02]  /*3620*/  PRMT R216, RZ, 0x7610, R216 ;  /* 0x00007610ffd87816 */ /* 0x000fe400000000d8 */
[----:B------:R-:W-:Y:S01]  /*3630*/  PRMT R217, RZ, 0x7610, R217 ;  /* 0x00007610ffd97816 */ /* 0x000fe200000000d9 */
[----:B0-----:R-:W-:Y:S02]  /*3640*/  IMAD.IADD R172, R18, 0x1, R2 ;  /* 0x0000000112ac7824 */ /* 0x001fe400078e0202 */
[----:B------:R-:W-:Y:S01]  /*3650*/  IMAD.X R173, R19, 0x1, R3, P0 ;  /* 0x0000000113ad7824 */ /* 0x000fe200000e0603 */
[----:B------:R-:W-:-:S05]  /*3660*/  IADD3 RZ, P0, PT, R16, R2, RZ ;  /* 0x0000000210ff7210 */ /* 0x000fca0007f1e0ff */
[----:B------:R0:W5:Y:S02]  /*3670*/  @P1 LDG.E.U16 R216, desc[UR8][R172.64] ;  /* 0x00000008acd81981 */ /* 0x000164000c1e1500 */
        /* <DEDUP_REMOVED lines=21> */
[----:B------:R0:W5:Y:S01]  /*37d0*/  @P1 LDG.E.U16 R220, desc[UR8][R172.64] ;  /* 0x00000008acdc1981 */ /* 0x000162000c1e1500 */
[----:B------:R-:W1:Y:S01]  /*37e0*/  S2R R227, SR_TID.X ;  /* 0x0000000000e37919 */ /* 0x000e620000002100 */
[----:B0-----:R-:W-:Y:S02]  /*37f0*/  IMAD.IADD R172, R8, 0x1, R2 ;  /* 0x0000000108ac7824 */ /* 0x001fe400078e0202 */
[----:B------:R-:W-:Y:S01]  /*3800*/  IMAD.X R173, R9, 0x1, R3, P0 ;  /* 0x0000000109ad7824 */ /* 0x000fe200000e0603 */
[----:B------:R-:W-:-:S04]  /*3810*/  ISETP.GT.AND P0, PT, R0, 0x1f, PT ;  /* 0x0000001f0000780c */ /* 0x000fc80003f04270 */
[----:B------:R2:W5:Y:S01]  /*3820*/  @P1 LDG.E.U16 R221, desc[UR8][R172.64] ;  /* 0x00000008acdd1981 */ /* 0x000562000c1e1500 */
[----:B------:R-:W-:Y:S02]  /*3830*/  PRMT R222, RZ, 0x7610, R222 ;  /* 0x00007610ffde7816 */ /* 0x000fe400000000de */
[----:B--2---:R-:W-:-:S05]  /*3840*/  IADD3 R172, P1, PT, R52, R2, RZ ;  /* 0x0000000234ac7210 */ /* 0x004fca0007f3e0ff */
[----:B------:R-:W-:Y:S01]  /*3850*/  IMAD.X R173, R53, 0x1, R3, P1 ;  /* 0x0000000135ad7824 */ /* 0x000fe200008e0603 */
[----:B------:R-:W-:Y:S02]  /*3860*/  PRMT R223, RZ, 0x7610, R223 ;  /* 0x00007610ffdf7816 */ /* 0x000fe400000000df */
[----:B------:R-:W-:Y:S02]  /*3870*/  LOP3.LUT R181, R181, R180, RZ, 0x3c, !PT ;  /* 0x000000b4b5b57212 */ /* 0x000fe400078e3cff */
[----:B------:R-:W-:Y:S01]  /*3880*/  LOP3.LUT R183, R183, R182, RZ, 0x3c, !PT ;  /* 0x000000b6b7b77212 */ /* 0x000fe200078e3cff */
[----:B------:R4:W2:Y:S01]  /*3890*/  @P0 LDG.E.U16 R222, desc[UR8][R172.64] ;  /* 0x00000008acde0981 */ /* 0x0008a2000c1e1500 */
[C---:B-1----:R-:W-:Y:S02]  /*38a0*/  LOP3.LUT R56, R227.reuse, 0x1f, RZ, 0xc0, !PT ;  /* 0x0000001fe3387812 */ /* 0x042fe400078ec0ff */
[----:B------:R-:W-:Y:S01]  /*38b0*/  PRMT R224, RZ, 0x7610, R224 ;  /* 0x00007610ffe07816 */ /* 0x000fe200000000e0 */
[----:B------:R-:W0:Y:S01]  /*38c0*/  S2UR UR6, SR_CgaCtaId ;  /* 0x00000000000679c3 */ /* 0x000e220000008800 */
[----:B------:R-:W-:Y:S01]  /*38d0*/  PRMT R225, RZ, 0x7610, R225 ;  /* 0x00007610ffe17816 */ /* 0x000fe200000000e1 */
[----:B------:R-:W-:Y:S01]  /*38e0*/  IMAD.SHL.U32 R72, R227, 0x8, RZ ;  /* 0x00000008e3487824 */ /* 0x000fe200078e00ff */
[----:B------:R-:W-:Y:S01]  /*38f0*/  LOP3.LUT R187, R187, R186, RZ, 0x3c, !PT ;  /* 0x000000babbbb7212 */ /* 0x000fe200078e3cff */
[----:B------:R-:W-:Y:S01]  /*3900*/  IMAD.SHL.U32 R228, R227, 0x2, RZ ;  /* 0x00000002e3e47824 */ /* 0x000fe200078e00ff */
[----:B------:R-:W-:Y:S01]  /*3910*/  PRMT R226, RZ, 0x7610, R226 ;  /* 0x00007610ffe27816 */ /* 0x000fe200000000e2 */
[----:B------:R-:W-:Y:S01]  /*3920*/  UMOV UR4, 0x400 ;  /* 0x0000040000047882 */ /* 0x000fe20000000000 */
[----:B----4-:R-:W-:Y:S01]  /*3930*/  IADD3 R172, P2, PT, R54, R2, RZ ;  /* 0x0000000236ac7210 */ /* 0x010fe20007f5e0ff */
[----:B------:R-:W4:Y:S04]  /*3940*/  LDL.LU.64 R52, [R1+0xf0] ;  /* 0x0000f00001347983 */ /* 0x000f280000300a00 */
[----:B------:R-:W-:Y:S01]  /*3950*/  IMAD.X R173, R55, 0x1, R3, P2 ;  /* 0x0000000137ad7824 */ /* 0x000fe200010e0603 */
[----:B------:R-:W-:Y:S01]  /*3960*/  LOP3.LUT R180, R181, R180, RZ, 0x3c, !PT ;  /* 0x000000b4b5b47212 */ /* 0x000fe200078e3cff */
[----:B------:R-:W4:Y:S04]  /*3970*/  LDL.LU.64 R54, [R1+0xe8] ;  /* 0x0000e80001367983 */ /* 0x000f280000300a00 */
[----:B------:R1:W2:Y:S01]  /*3980*/  @P0 LDG.E.U16 R223, desc[UR8][R172.64] ;  /* 0x00000008acdf0981 */ /* 0x0002a2000c1e1500 */
[----:B------:R-:W-:-:S02]  /*3990*/  ISETP.GE.AND P1, PT, R56, R0, PT ;  /* 0x000000003800720c */ /* 0x000fc40003f26270 */
[----:B------:R-:W-:Y:S02]  /*39a0*/  LOP3.LUT R181, R181, R180, RZ, 0x3c, !PT ;  /* 0x000000b4b5b57212 */ /* 0x000fe400078e3cff */
[----:B------:R-:W-:-:S04]  /*39b0*/  LOP3.LUT R182, R183, R182, RZ, 0x3c, !PT ;  /* 0x000000b6b7b67212 */ /* 0x000fc800078e3cff */
[----:B------:R-:W-:Y:S01]  /*39c0*/  LOP3.LUT R183, R183, R182, RZ, 0x3c, !PT ;  /* 0x000000b6b7b77212 */ /* 0x000fe200078e3cff */
[----:B-1----:R-:W-:Y:S01]  /*39d0*/  IMAD.WIDE R172, R184, 0x2, R180 ;  /* 0x00000002b8ac7825 */ /* 0x002fe200078e02b4 */
[----:B------:R-:W-:Y:S01]  /*39e0*/  BAR.SYNC.DEFER_BLOCKING 0x0 ;  /* 0x0000000000007b1d */ /* 0x000fe20000010000 */
[----:B------:R-:W-:Y:S02]  /*39f0*/  LOP3.LUT R72, R72, 0x30, RZ, 0xc0, !PT ;  /* 0x0000003048487812 */ /* 0x000fe400078ec0ff */
[----:B------:R-:W-:Y:S02]  /*3a00*/  LOP3.LUT R56, R227, 0x7, RZ, 0xc0, !PT ;  /* 0x00000007e3387812 */ /* 0x000fe400078ec0ff */
[----:B------:R-:W-:-:S03]  /*3a10*/  LOP3.LUT R186, R187, R186, RZ, 0x3c, !PT ;  /* 0x000000babbba7212 */ /* 0x000fc600078e3cff */
[----:B------:R-:W-:Y:S01]  /*3a20*/  IMAD R72, R56, 0x40, R72 ;  /* 0x0000004038487824 */ /* 0x000fe200078e0248 */
[----:B------:R-:W-:Y:S01]  /*3a30*/  LOP3.LUT R187, R187, R186, RZ, 0x3c, !PT ;  /* 0x000000babbbb7212 */ /* 0x000fe200078e3cff */
[----:B------:R1:W2:Y:S02]  /*3a40*/  @!P1 LDG.E.U16 R224, desc[UR8][R172.64] ;  /* 0x00000008ace09981 */ /* 0x0002a4000c1e1500 */
[----:B-1----:R-:W-:-:S05]  /*3a50*/  IMAD.WIDE R172, R184, 0x2, R182 ;  /* 0x00000002b8ac7825 */ /* 0x002fca00078e02b6 */
[----:B------:R1:W2:Y:S02]  /*3a60*/  @!P1 LDG.E.U16 R225, desc[UR8][R172.64] ;  /* 0x00000008ace19981 */ /* 0x0002a4000c1e1500 */
[----:B-1----:R-:W-:Y:S01]  /*3a70*/  LOP3.LUT R173, R228, 0x10, RZ, 0xc0, !PT ;  /* 0x00000010e4ad7812 */ /* 0x002fe200078ec0ff */
[----:B------:R-:W-:-:S03]  /*3a80*/  IMAD R172, R56, 0x110, RZ ;  /* 0x0000011038ac7824 */ /* 0x000fc600078e02ff */
[----:B------:R-:W-:-:S04]  /*3a90*/  LOP3.LUT R56, R173, 0x20, R227, 0xf8, !PT ;  /* 0x00000020ad387812 */ /* 0x000fc800078ef8e3 */
[----:B------:R-:W-:Y:S01]  /*3aa0*/  LOP3.LUT R56, R172, R56, RZ, 0x3c, !PT ;  /* 0x00000038ac387212 */ /* 0x000fe200078e3cff */
[----:B------:R-:W-:Y:S01]  /*3ab0*/  IMAD.WIDE R172, R184, 0x2, R186 ;  /* 0x00000002b8ac7825 */ /* 0x000fe200078e02ba */
[----:B------:R-:W-:Y:S01]  /*3ac0*/  LOP3.LUT R189, R189, R188, RZ, 0x3c, !PT ;  /* 0x000000bcbdbd7212 */ /* 0x000fe200078e3cff */
[----:B0-----:R-:W-:-:S03]  /*3ad0*/  ULEA UR4, UR6, UR4, 0x18 ;  /* 0x0000000406047291 */ /* 0x001fc6000f8ec0ff */
[----:B------:R0:W2:Y:S01]  /*3ae0*/  @!P1 LDG.E.U16 R226, desc[UR8][R172.64] ;  /* 0x00000008ace29981 */ /* 0x0000a2000c1e1500 */
[----:B------:R-:W-:-:S04]  /*3af0*/  LOP3.LUT R188, R189, R188, RZ, 0x3c, !PT ;  /* 0x000000bcbdbc7212 */ /* 0x000fc800078e3cff */
[----:B------:R-:W-:Y:S01]  /*3b00*/  LOP3.LUT R189, R189, R188, RZ, 0x3c, !PT ;  /* 0x000000bcbdbd7212 */ /* 0x000fe200078e3cff */
[C---:B0-----:R-:W-:Y:S01]  /*3b10*/  IMAD.SHL.U32 R172, R227.reuse, 0x80, RZ ;  /* 0x00000080e3ac7824 */ /* 0x041fe200078e00ff */
[----:B------:R-:W-:Y:S02]  /*3b20*/  LOP3.LUT R227, R227, 0x3f, RZ, 0xc0, !PT ;  /* 0x0000003fe3e37812 */ /* 0x000fe400078ec0ff */
[----:B------:R-:W-:Y:S02]  /*3b30*/  LOP3.LUT R72, R72, 0x30, R228, 0x78, !PT ;  /* 0x0000003048487812 */ /* 0x000fe400078e78e4 */
[----:B------:R-:W-:Y:S02]  /*3b40*/  SHF.L.U32 R227, R227, 0x1, RZ ;  /* 0x00000001e3e37819 */ /* 0x000fe400000006ff */
[----:B------:R-:W-:Y:S01]  /*3b50*/  LOP3.LUT R56, R56, 0x800, R172, 0xf8, !PT ;  /* 0x0000080038387812 */ /* 0x000fe200078ef8ac */
[----:B------:R-:W-:Y:S01]  /*3b60*/  IMAD.WIDE R172, R184, 0x2, R188 ;  /* 0x00000002b8ac7825 */ /* 0x000fe200078e02bc */
[----:B------:R-:W-:Y:S01]  /*3b70*/  PRMT R228, RZ, 0x7610, R228 ;  /* 0x00007610ffe47816 */ /* 0x000fe200000000e4 */
[----:B------:R0:W-:Y:S01]  /*3b80*/  STS.U16 [R227+UR4], R190 ;  /* 0x000000bee3007988 */ /* 0x0001e20008000404 */
[----:B------:R-:W-:-:S04]  /*3b90*/  PRMT R229, RZ, 0x7610, R229 ;  /* 0x00007610ffe57816 */ /* 0x000fc800000000e5 */
[----:B------:R1:W2:Y:S01]  /*3ba0*/  @!P1 LDG.E.U16 R228, desc[UR8][R172.64] ;  /* 0x00000008ace49981 */ /* 0x0002a2000c1e1500 */
[----:B0-----:R-:W-:-:S03]  /*3bb0*/  IMAD.MOV.U32 R190, RZ, RZ, R193 ;  /* 0x000000ffffbe7224 */ /* 0x001fc600078e00c1 */
[----:B------:R0:W-:Y:S01]  /*3bc0*/  STS.U16 [R227+UR4+0x80], R192 ;  /* 0x000080c0e3007988 */ /* 0x0001e20008000404 */
[----:B------:R-:W-:Y:S02]  /*3bd0*/  IMAD.MOV.U32 R193, RZ, RZ, R195 ;  /* 0x000000ffffc17224 */ /* 0x000fe400078e00c3 */
[----:B-1----:R-:W-:Y:S01]  /*3be0*/  IMAD.WIDE R172, R184, 0x2, R190 ;  /* 0x00000002b8ac7825 */ /* 0x002fe200078e02be */
[----:B------:R-:W-:Y:S01]  /*3bf0*/  PRMT R230, RZ, 0x7610, R230 ;  /* 0x00007610ffe67816 */ /* 0x000fe200000000e6 */
[----:B------:R1:W-:Y:S02]  /*3c00*/  STS.U16 [R227+UR4+0x800], R194 ;  /* 0x000800c2e3007988 */ /* 0x0003e40008000404 */
[----:B0-----:R-:W-:Y:S02]  /*3c10*/  IMAD.MOV.U32 R192, RZ, RZ, R197 ;  /* 0x000000ffffc07224 */ /* 0x001fe400078e00c5 */
[----:B------:R0:W2:Y:S01]  /*3c20*/  @!P1 LDG.E.U16 R229, desc[UR8][R172.64] ;  /* 0x00000008ace59981 */ /* 0x0000a2000c1e1500 */
[----:B------:R-:W-:Y:S01]  /*3c30*/  IMAD.MOV.U32 R195, RZ, RZ, R199 ;  /* 0x000000ffffc37224 */ /* 0x000fe200078e00c7 */
[----:B------:R-:W-:Y:S01]  /*3c40*/  PRMT R231, RZ, 0x7610, R231 ;  /* 0x00007610ffe77816 */ /* 0x000fe200000000e7 */
[----:B-1----:R-:W-:-:S02]  /*3c50*/  IMAD.MOV.U32 R194, RZ, RZ, R201 ;  /* 0x000000ffffc27224 */ /* 0x002fc400078e00c9 */
[C---:B0-----:R-:W-:Y:S01]  /*3c60*/  IMAD.WIDE R172, R184.reuse, 0x2, R192 ;  /* 0x00000002b8ac7825 */ /* 0x041fe200078e02c0 */
[----:B------:R0:W-:Y:S04]  /*3c70*/  STS.U16 [R227+UR4+0x880], R196 ;  /* 0x000880c4e3007988 */ /* 0x0001e80008000404 */
[----:B------:R1:W2:Y:S01]  /*3c80*/  @!P1 LDG.E.U16 R230, desc[UR8][R172.64] ;  /* 0x00000008ace69981 */ /* 0x0002a2000c1e1500 */
[----:B------:R-:W-:Y:S01]  /*3c90*/  IMAD.MOV.U32 R197, RZ, RZ, R203 ;  /* 0x000000ffffc57224 */ /* 0x000fe200078e00cb */
[----:B------:R-:W-:Y:S01]  /*3ca0*/  PRMT R232, RZ, 0x7610, R232 ;  /* 0x00007610ffe87816 */ /* 0x000fe200000000e8 */
[----:B0-----:R-:W-:Y:S02]  /*3cb0*/  IMAD.MOV.U32 R196, RZ, RZ, R207 ;  /* 0x000000ffffc47224 */ /* 0x001fe400078e00cf */
[----:B-1----:R-:W-:Y:S01]  /*3cc0*/  IMAD.WIDE R172, R184, 0x2, R194 ;  /* 0x00000002b8ac7825 */ /* 0x002fe200078e02c2 */
[----:B------:R0:W-:Y:S04]  /*3cd0*/  STS.U16 [R227+UR4+0x1000], R198 ;  /* 0x001000c6e3007988 */ /* 0x0001e80008000404 */
[----:B------:R1:W2:Y:S01]  /*3ce0*/  @!P1 LDG.E.U16 R231, desc[UR8][R172.64] ;  /* 0x00000008ace79981 */ /* 0x0002a2000c1e1500 */
[----:B------:R-:W-:Y:S01]  /*3cf0*/  IMAD.MOV.U32 R199, RZ, RZ, R209 ;  /* 0x000000ffffc77224 */ /* 0x000fe200078e00d1 */
[----:B------:R-:W-:Y:S01]  /*3d00*/  PRMT R233, RZ, 0x7610, R233 ;  /* 0x00007610ffe97816 */ /* 0x000fe200000000e9 */
[----:B0-----:R-:W-:-:S02]  /*3d10*/  IMAD.MOV.U32 R198, RZ, RZ, R211 ;  /* 0x000000ffffc67224 */ /* 0x001fc400078e00d3 */
[----:B-1----:R-:W-:Y:S01]  /*3d20*/  IMAD.WIDE R172, R184, 0x2, R196 ;  /* 0x00000002b8ac7825 */ /* 0x002fe200078e02c4 */
[----:B------:R0:W-:Y:S04]  /*3d30*/  STS.U16 [R227+UR4+0x1080], R200 ;  /* 0x001080c8e3007988 */ /* 0x0001e80008000404 */
[----:B------:R1:W2:Y:S01]  /*3d40*/  @!P1 LDG.E.U16 R232, desc[UR8][R172.64] ;  /* 0x00000008ace89981 */ /* 0x0002a2000c1e1500 */
[----:B------:R-:W-:-:S03]  /*3d50*/  IMAD.MOV.U32 R201, RZ, RZ, R213 ;  /* 0x000000ffffc97224 */ /* 0x000fc600078e00d5 */
[----:B---3--:R3:W-:Y:S01]  /*3d60*/  STS.U16 [R227+UR4+0x1800], R202 ;  /* 0x001800cae3007988 */ /* 0x0087e20008000404 */
[----:B0-----:R-:W-:Y:S02]  /*3d70*/  IMAD.MOV.U32 R200, RZ, RZ, R234 ;  /* 0x000000ffffc87224 */ /* 0x001fe400078e00ea */
[----:B------:R-:W-:Y:S01]  /*3d80*/  IMAD.MOV.U32 R203, RZ, RZ, R235 ;  /* 0x000000ffffcb7224 */ /* 0x000fe200078e00eb */
[----:B------:R0:W-:Y:S01]  /*3d90*/  STS.U16 [R227+UR4+0x1880], R204 ;  /* 0x001880cce3007988 */ /* 0x0001e20008000404 */
[----:B-1----:R-:W-:Y:S01]  /*3da0*/  IMAD.WIDE R172, R184, 0x2, R198 ;  /* 0x00000002b8ac7825 */ /* 0x002fe200078e02c6 */
[----:B------:R-:W-:Y:S02]  /*3db0*/  PRMT R234, RZ, 0x7610, R234 ;  /* 0x00007610ffea7816 */ /* 0x000fe400000000ea */
[----:B------:R-:W2:Y:S01]  /*3dc0*/  LDL.LU R211, [R1+0xcc] ;  /* 0x0000cc0001d37983 */ /* 0x000ea20000300800 */
[----:B---3--:R-:W-:-:S03]  /*3dd0*/  IMAD.MOV.U32 R202, RZ, RZ, R238 ;  /* 0x000000ffffca7224 */ /* 0x008fc600078e00ee */
[----:B------:R1:W3:Y:S01]  /*3de0*/  @!P1 LDG.E.U16 R233, desc[UR8][R172.64] ;  /* 0x00000008ace99981 */ /* 0x0002e2000c1e1500 */
[----:B------:R-:W-:Y:S02]  /*3df0*/  LOP3.LUT R238, R227, 0x10, RZ, 0x3c, !PT ;  /* 0x00000010e3ee7812 */ /* 0x000fe400078e3cff */
[----:B------:R-:W-:Y:S01]  /*3e00*/  PRMT R235, RZ, 0x7610, R235 ;  /* 0x00007610ffeb7816 */ /* 0x000fe200000000eb */
[----:B0-----:R-:W-:Y:S01]  /*3e10*/  IMAD.MOV.U32 R204, RZ, RZ, R242 ;  /* 0x000000ffffcc7224 */ /* 0x001fe200078e00f2 */
[----:B------:R-:W3:Y:S01]  /*3e20*/  LDL.LU R213, [R1+0xd8] ;  /* 0x0000d80001d57983 */ /* 0x000ee20000300800 */
[----:B-1----:R-:W-:-:S03]  /*3e30*/  IMAD.WIDE R172, R184, 0x2, R200 ;  /* 0x00000002b8ac7825 */ /* 0x002fc600078e02c8 */
[----:B------:R0:W-:Y:S04]  /*3e40*/  STS.U16 [R238+UR4+0x100], R205 ;  /* 0x000100cdee007988 */ /* 0x0001e80008000404 */
[----:B------:R1:W4:Y:S01]  /*3e50*/  @!P1 LDG.E.U16 R234, desc[UR8][R172.64] ;  /* 0x00000008acea9981 */ /* 0x000322000c1e1500 */
[----:B0-----:R-:W-:Y:S02]  /*3e60*/  IMAD.MOV.U32 R205, RZ, RZ, R239 ;  /* 0x000000ffffcd7224 */ /* 0x001fe400078e00ef */
[----:B-1----:R-:W-:Y:S01]  /*3e70*/  IMAD.WIDE R172, R184, 0x2, R202 ;  /* 0x00000002b8ac7825 */ /* 0x002fe200078e02ca */
[----:B------:R-:W-:Y:S01]  /*3e80*/  PRMT R239, RZ, 0x7610, R239 ;  /* 0x00007610ffef7816 */ /* 0x000fe200000000ef */
[----:B------:R0:W-:Y:S04]  /*3e90*/  STS.U16 [R238+UR4+0x180], R206 ;  /* 0x000180ceee007988 */ /* 0x0001e80008000404 */
[----:B------:R1:W4:Y:S01]  /*3ea0*/  @!P1 LDG.E.U16 R235, desc[UR8][R172.64] ;  /* 0x00000008aceb9981 */ /* 0x000322000c1e1500 */
[----:B------:R-:W-:Y:S01]  /*3eb0*/  IMAD.MOV.U32 R207, RZ, RZ, R243 ;  /* 0x000000ffffcf7224 */ /* 0x000fe200078e00f3 */
[----:B------:R-:W-:Y:S01]  /*3ec0*/  PRMT R242, RZ, 0x7610, R242 ;  /* 0x00007610fff27816 */ /* 0x000fe200000000f2 */
[----:B0-----:R-:W-:-:S02]  /*3ed0*/  IMAD.MOV.U32 R206, RZ, RZ, R248 ;  /* 0x000000ffffce7224 */ /* 0x001fc400078e00f8 */
[C---:B-1----:R-:W-:Y:S01]  /*3ee0*/  IMAD.WIDE R172, R184.reuse, 0x2, R204 ;  /* 0x00000002b8ac7825 */ /* 0x042fe200078e02cc */
[----:B------:R0:W-:Y:S04]  /*3ef0*/  STS.U16 [R238+UR4+0x900], R208 ;  /* 0x000900d0ee007988 */ /* 0x0001e80008000404 */
[----:B------:R1:W4:Y:S01]  /*3f00*/  @!P1 LDG.E.U16 R239, desc[UR8][R172.64] ;  /* 0x00000008acef9981 */ /* 0x000322000c1e1500 */
[----:B------:R-:W-:Y:S01]  /*3f10*/  IMAD.MOV.U32 R209, RZ, RZ, R249 ;  /* 0x000000ffffd17224 */ /* 0x000fe200078e00f9 */
[----:B------:R-:W-:Y:S01]  /*3f20*/  PRMT R243, RZ, 0x7610, R243 ;  /* 0x00007610fff37816 */ /* 0x000fe200000000f3 */
[----:B0-----:R-:W-:Y:S02]  /*3f30*/  IMAD.MOV.U32 R208, RZ, RZ, R252 ;  /* 0x000000ffffd07224 */ /* 0x001fe400078e00fc */
[----:B------:R-:W4:Y:S01]  /*3f40*/  LDL.LU R252, [R1+0xd0] ;  /* 0x0000d00001fc7983 */ /* 0x000f220000300800 */
[----:B-1----:R-:W-:-:S05]  /*3f50*/  IMAD.WIDE R172, R184, 0x2, R206 ;  /* 0x00000002b8ac7825 */ /* 0x002fca00078e02ce */
[----:B------:R0:W5:Y:S02]  /*3f60*/  @!P1 LDG.E.U16 R242, desc[UR8][R172.64] ;  /* 0x00000008acf29981 */ /* 0x000164000c1e1500 */
[----:B0-----:R-:W-:-:S05]  /*3f70*/  IMAD.WIDE R172, R184, 0x2, R208 ;  /* 0x00000002b8ac7825 */ /* 0x001fca00078e02d0 */
[----:B------:R0:W5:Y:S04]  /*3f80*/  @!P1 LDG.E.U16 R243, desc[UR8][R172.64] ;  /* 0x00000008acf39981 */ /* 0x000168000c1e1500 */
[----:B------:R-:W5:Y:S04]  /*3f90*/  LDL.LU R173, [R1+0xc8] ;  /* 0x0000c80001ad7983 */ /* 0x000f680000300800 */
[----:B------:R2:W-:Y:S01]  /*3fa0*/  STS.U16 [R238+UR4+0x980], R210 ;  /* 0x000980d2ee007988 */ /* 0x0005e20008000404 */
[----:B------:R-:W-:-:S03]  /*3fb0*/  PRMT R248, RZ, 0x7610, R248 ;  /* 0x00007610fff87816 */ /* 0x000fc600000000f8 */
[----:B------:R3:W-:Y:S01]  /*3fc0*/  STS.U16 [R238+UR4+0x1100], R212 ;  /* 0x001100d4ee007988 */ /* 0x0007e20008000404 */
[----:B------:R-:W-:Y:S01]  /*3fd0*/  PRMT R249, RZ, 0x7610, R249 ;  /* 0x00007610fff97816 */ /* 0x000fe200000000f9 */
[----:B--2---:R-:W-:Y:S02]  /*3fe0*/  IMAD.MOV.U32 R210, RZ, RZ, R211 ;  /* 0x000000ffffd27224 */ /* 0x004fe400078e00d3 */
[----:B---3--:R-:W-:Y:S02]  /*3ff0*/  IMAD.MOV.U32 R212, RZ, RZ, R213 ;  /* 0x000000ffffd47224 */ /* 0x008fe400078e00d5 */
[----:B----4-:R-:W-:Y:S01]  /*4000*/  IMAD.MOV.U32 R213, RZ, RZ, R252 ;  /* 0x000000ffffd57224 */ /* 0x010fe200078e00fc */
[----:B-----5:R-:W-:-:S03]  /*4010*/  MOV R211, R173 ;  /* 0x000000ad00d37202 */ /* 0x020fc60000000f00 */
[----:B0-----:R-:W-:-:S05]  /*4020*/  IMAD.WIDE R172, R184, 0x2, R210 ;  /* 0x00000002b8ac7825 */ /* 0x001fca00078e02d2 */
[----:B------:R0:W2:Y:S02]  /*4030*/  @!P1 LDG.E.U16 R248, desc[UR8][R172.64] ;  /* 0x00000008acf89981 */ /* 0x0000a4000c1e1500 */
[----:B0-----:R-:W-:-:S05]  /*4040*/  IMAD.WIDE R172, R184, 0x2, R212 ;  /* 0x00000002b8ac7825 */ /* 0x001fca00078e02d4 */
[----:B------:R-:W3:Y:S04]  /*4050*/  @!P1 LDG.E.U16 R249, desc[UR8][R172.64] ;  /* 0x00000008acf99981 */ /* 0x000ee8000c1e1500 */
[----:B------:R0:W-:Y:S04]  /*4060*/  STS.U16 [R238+UR4+0x1180], R78 ;  /* 0x0011804eee007988 */ /* 0x0001e80008000404 */
[----:B------:R-:W-:Y:S01]  /*4070*/  STS.U16 [R238+UR4+0x1900], R163 ;  /* 0x001900a3ee007988 */ /* 0x000fe20008000404 */
[----:B0-----:R-:W-:-:S03]  /*4080*/  LOP3.LUT R78, R227, 0x20, RZ, 0x3c, !PT ;  /* 0x00000020e34e7812 */ /* 0x001fc600078e3cff */
[----:B------:R-:W-:Y:S04]  /*4090*/  STS.U16 [R238+UR4+0x1980], R174 ;  /* 0x001980aeee007988 */ /* 0x000fe80008000404 */
[----:B------:R0:W-:Y:S04]  /*40a0*/  STS.U16 [R78+UR4+0xa00], R48 ;  /* 0x000a00304e007988 */ /* 0x0001e80008000404 */
[----:B------:R1:W-:Y:S01]  /*40b0*/  STS.U16 [R78+UR4+0x200], R50 ;  /* 0x000200324e007988 */ /* 0x0003e20008000404 */
[----:B0-----:R-:W-:-:S03]  /*40c0*/  LOP3.LUT R48, R227, 0x30, RZ, 0x3c, !PT ;  /* 0x00000030e3307812 */ /* 0x001fc600078e3cff */
[----:B------:R-:W-:Y:S01]  /*40d0*/  STS.U16 [R78+UR4+0x280], R57 ;  /* 0x000280394e007988 */ /* 0x000fe20008000404 */
[----:B-1----:R-:W-:-:S03]  /*40e0*/  LOP3.LUT R50, R227, 0x40, RZ, 0x3c, !PT ;  /* 0x00000040e3327812 */ /* 0x002fc600078e3cff */
[----:B------:R-:W-:Y:S04]  /*40f0*/  STS.U16 [R78+UR4+0xa80], R58 ;  /* 0x000a803a4e007988 */ /* 0x000fe80008000404 */
[----:B------:R-:W-:Y:S04]  /*4100*/  STS.U16 [R78+UR4+0x1200], R79 ;  /* 0x0012004f4e007988 */ /* 0x000fe80008000404 */
[----:B------:R-:W-:Y:S04]  /*4110*/  STS.U16 [R78+UR4+0x1280], R80 ;  /* 0x001280504e007988 */ /* 0x000fe80008000404 */
[----:B------:R-:W-:Y:S04]  /*4120*/  STS.U16 [R78+UR4+0x1a00], R175 ;  /* 0x001a00af4e007988 */ /* 0x000fe80008000404 */
[----:B------:R-:W-:Y:S04]  /*4130*/  STS.U16 [R78+UR4+0x1a80], R185 ;  /* 0x001a80b94e007988 */ /* 0x000fe80008000404 */
[----:B------:R0:W-:Y:S04]  /*4140*/  STS.U16 [R48+UR4+0x300], R49 ;  /* 0x0003003130007988 */ /* 0x0001e80008000404 */
[----:B------:R-:W-:Y:S01]  /*4150*/  STS.U16 [R48+UR4+0x380], R65 ;  /* 0x0003804130007988 */ /* 0x000fe20008000404 */
[----:B0-----:R-:W-:-:S03]  /*4160*/  LOP3.LUT R49, R227, 0x50, RZ, 0x3c, !PT ;  /* 0x00000050e3317812 */ /* 0x001fc600078e3cff */
[----:B------:R-:W-:Y:S04]  /*4170*/  STS.U16 [R48+UR4+0xb00], R64 ;  /* 0x000b004030007988 */ /* 0x000fe80008000404 */
[----:B------:R-:W-:Y:S04]  /*4180*/  STS.U16 [R48+UR4+0xb80], R70 ;  /* 0x000b804630007988 */ /* 0x000fe80008000404 */
[----:B------:R-:W-:Y:S04]  /*4190*/  STS.U16 [R48+UR4+0x1300], R81 ;  /* 0x0013005130007988 */ /* 0x000fe80008000404 */
[----:B------:R-:W-:Y:S04]  /*41a0*/  STS.U16 [R48+UR4+0x1380], R82 ;  /* 0x0013805230007988 */ /* 0x000fe80008000404 */
[----:B------:R0:W-:Y:S04]  /*41b0*/  STS.U16 [R48+UR4+0x1b00], R214 ;  /* 0x001b00d630007988 */ /* 0x0001e80008000404 */
[----:B------:R-:W-:Y:S01]  /*41c0*/  STS.U16 [R48+UR4+0x1b80], R215 ;  /* 0x001b80d730007988 */ /* 0x000fe20008000404 */
[----:B------:R-:W1:Y:S03]  /*41d0*/  S2UR UR7, SR_CgaCtaId ;  /* 0x00000000000779c3 */ /* 0x000e660000008800 */
[----:B------:R-:W-:Y:S04]  /*41e0*/  STS.U16 [R50+UR4+0x400], R76 ;  /* 0x0004004c32007988 */ /* 0x000fe80008000404 */
[----:B------:R-:W-:Y:S01]  /*41f0*/  STS.U16 [R50+UR4+0x480], R51 ;  /* 0x0004803332007988 */ /* 0x000fe20008000404 */
[----:B------:R-:W-:Y:S01]  /*4200*/  UMOV UR6, 0x400 ;  /* 0x0000040000067882 */ /* 0x000fe20000000000 */
[----:B------:R-:W-:Y:S01]  /*4210*/  LOP3.LUT R185, R56, 0x40, RZ, 0x3c, !PT ;  /* 0x0000004038b97812 */ /* 0x000fe200078e3cff */
[----:B0-----:R-:W0:Y:S01]  /*4220*/  LDC R214, c[0x0][0x3ac] ;  /* 0x0000eb00ffd67b82 */ /* 0x001e220000000800 */
[----:B------:R-:W-:Y:S04]  /*4230*/  STS.U16 [R50+UR4+0xc00], R59 ;  /* 0x000c003b32007988 */ /* 0x000fe80008000404 */
[----:B------:R-:W-:Y:S04]  /*4240*/  STS.U16 [R50+UR4+0xc80], R77 ;  /* 0x000c804d32007988 */ /* 0x000fe80008000404 */
[----:B------:R-:W-:Y:S04]  /*4250*/  STS.U16 [R50+UR4+0x1400], R83 ;  /* 0x0014005332007988 */ /* 0x000fe80008000404 */
[----:B------:R-:W-:Y:S04]  /*4260*/  STS.U16 [R50+UR4+0x1480], R84 ;  /* 0x0014805432007988 */ /* 0x000fe80008000404 */
[----:B------:R-:W-:Y:S04]  /*4270*/  STS.U16 [R50+UR4+0x1c00], R216 ;  /* 0x001c00d832007988 */ /* 0x000fe80008000404 */
[----:B------:R4:W-:Y:S04]  /*4280*/  STS.U16 [R50+UR4+0x1c80], R217 ;  /* 0x001c80d932007988 */ /* 0x0009e80008000404 */
[----:B------:R-:W-:Y:S04]  /*4290*/  STS.U16 [R49+UR4+0x500], R75 ;  /* 0x0005004b31007988 */ /* 0x000fe80008000404 */
[----:B------:R-:W-:Y:S01]  /*42a0*/  STS.U16 [R49+UR4+0x580], R74 ;  /* 0x0005804a31007988 */ /* 0x000fe20008000404 */
[----:B----4-:R-:W-:-:S03]  /*42b0*/  LOP3.LUT R50, R227, 0x60, RZ, 0x3c, !PT ;  /* 0x00000060e3327812 */ /* 0x010fc600078e3cff */
[----:B------:R-:W-:Y:S04]  /*42c0*/  STS.U16 [R49+UR4+0xd00], R73 ;  /* 0x000d004931007988 */ /* 0x000fe80008000404 */
[----:B------:R-:W-:Y:S04]  /*42d0*/  STS.U16 [R49+UR4+0xd80], R71 ;  /* 0x000d804731007988 */ /* 0x000fe80008000404 */
[----:B------:R-:W-:Y:S04]  /*42e0*/  STS.U16 [R49+UR4+0x1500], R85 ;  /* 0x0015005531007988 */ /* 0x000fe80008000404 */
[----:B------:R-:W-:Y:S04]  /*42f0*/  STS.U16 [R49+UR4+0x1580], R86 ;  /* 0x0015805631007988 */ /* 0x000fe80008000404 */
[----:B------:R-:W-:Y:S04]  /*4300*/  STS.U16 [R49+UR4+0x1d00], R218 ;  /* 0x001d00da31007988 */ /* 0x000fe80008000404 */
[----:B------:R4:W-:Y:S04]  /*4310*/  STS.U16 [R49+UR4+0x1d80], R219 ;  /* 0x001d80db31007988 */ /* 0x0009e80008000404 */
[----:B------:R-:W-:Y:S01]  /*4320*/  STS.U16 [R50+UR4+0x600], R69 ;  /* 0x0006004532007988 */ /* 0x000fe20008000404 */
[----:B----4-:R-:W-:-:S03]  /*4330*/  LOP3.LUT R49, R227, 0x70, RZ, 0x3c, !PT ;  /* 0x00000070e3317812 */ /* 0x010fc600078e3cff */
[----:B------:R-:W-:Y:S04]  /*4340*/  STS.U16 [R50+UR4+0x680], R68 ;  /* 0x0006804432007988 */ /* 0x000fe80008000404 */
        /* <DEDUP_REMOVED lines=24> */
[----:B------:R-:W-:Y:S01]  /*44d0*/  STS.U16 [R78+UR4+0x2500], R235 ;  /* 0x002500eb4e007988 */ /* 0x000fe20008000404 */
[----:B-1----:R-:W-:-:S03]  /*44e0*/  ULEA UR6, UR7, UR6, 0x18 ;  /* 0x0000000607067291 */ /* 0x002fc6000f8ec0ff */
[----:B--2---:R-:W-:Y:S04]  /*44f0*/  STS.U16 [R78+UR4+0x2700], R248 ;  /* 0x002700f84e007988 */ /* 0x004fe80008000404 */
[----:B------:R-:W-:Y:S04]  /*4500*/  STS.U16 [R48+UR4+0x2180], R228 ;  /* 0x002180e430007988 */ /* 0x000fe80008000404 */
[----:B------:R-:W-:Y:S04]  /*4510*/  STS.U16 [R48+UR4+0x2380], R232 ;  /* 0x002380e830007988 */ /* 0x000fe80008000404 */
[----:B------:R-:W-:Y:S04]  /*4520*/  STS.U16 [R48+UR4+0x2580], R239 ;  /* 0x002580ef30007988 */ /* 0x000fe80008000404 */
[----:B---3--:R-:W-:Y:S01]  /*4530*/  STS.U16 [R48+UR4+0x2780], R249 ;  /* 0x002780f930007988 */ /* 0x008fe20008000404 */
[----:B------:R-:W-:Y:S06]  /*4540*/  BAR.SYNC.DEFER_BLOCKING 0x0 ;  /* 0x0000000000007b1d */ /* 0x000fec0000010000 */
[----:B------:R-:W-:Y:S04]  /*4550*/  LDSM.16.M88.4 R48, [R72+UR6+0x2000] ;  /* 0x002000064830783b */ /* 0x000fe80008000200 */
[----:B------:R-:W-:Y:S04]  /*4560*/  LDSM.16.M88.4 R80, [R72+UR6+0x2200] ;  /* 0x002200064850783b */ /* 0x000fe80008000200 */
[----:B------:R-:W-:Y:S04]  /*4570*/  LDSM.16.M88.4 R76, [R72+UR6+0x2400] ;  /* 0x00240006484c783b */ /* 0x000fe80008000200 */
[----:B------:R-:W-:Y:S04]  /*4580*/  LDSM.16.M88.4 R72, [R72+UR6+0x2600] ;  /* 0x002600064848783b */ /* 0x000fe80008000200 */
[----:B------:R-:W1:Y:S04]  /*4590*/  LDSM.16.MT88.4 R84, [R56+UR6+0x80] ;  /* 0x000080063854783b */ /* 0x000e680008004200 */
[----:B------:R-:W2:Y:S04]  /*45a0*/  LDSM.16.MT88.4 R172, [R56+UR6] ;  /* 0x0000000638ac783b */ /* 0x000ea80008004200 */
[----:B------:R-:W3:Y:S04]  /*45b0*/  LDSM.16.MT88.4 R160, [R185+UR6] ;  /* 0x00000006b9a0783b */ /* 0x000ee80008004200 */
[----:B------:R-:W4:Y:S04]  /*45c0*/  LDSM.16.MT88.4 R68, [R185+UR6+0x80] ;  /* 0x00008006b944783b */ /* 0x000f280008004200 */
[----:B------:R-:W-:Y:S04]  /*45d0*/  LDSM.16.MT88.4 R64, [R56+UR6+0x1000] ;  /* 0x001000063840783b */ /* 0x000fe80008004200 */
[----:B------:R-:W5:Y:S04]  /*45e0*/  LDSM.16.MT88.4 R56, [R56+UR6+0x1080] ;  /* 0x001080063838783b */ /* 0x000f680008004200 */
[----:B------:R-:W0:Y:S01]  /*45f0*/  LDSM.16.MT88.4 R60, [R185+UR6+0x1000] ;  /* 0x00100006b93c783b */ /* 0x000e220008004200 */
[C---:B-1----:R-:W-:Y:S08]  /*4600*/  HMMA.16816.F32 R112, R84.reuse, R48, R112 ;  /* 0x000000305470723c */ /* 0x042ff00000001870 */
[C---:B------:R-:W-:Y:S08]  /*4610*/  HMMA.16816.F32 R108, R84.reuse, R80, R108 ;  /* 0x00000050546c723c */ /* 0x040ff0000000186c */
[C---:B------:R-:W-:Y:S08]  /*4620*/  HMMA.16816.F32 R104, R84.reuse, R76, R104 ;  /* 0x0000004c5468723c */ /* 0x040ff00000001868 */
[----:B------:R-:W-:Y:S01]  /*4630*/  HMMA.16816.F32 R100, R84, R72, R100 ;  /* 0x000000485464723c */ /* 0x000fe20000001864 */
[----:B------:R-:W1:Y:S07]  /*4640*/  LDSM.16.MT88.4 R84, [R185+UR6+0x1080] ;  /* 0x00108006b954783b */ /* 0x000e6e0008004200 */
[C---:B--2---:R-:W-:Y:S08]  /*4650*/  HMMA.16816.F32 R140, R172.reuse, R80, R140 ;  /* 0x00000050ac8c723c */ /* 0x044ff0000000188c */
[C---:B------:R-:W-:Y:S08]  /*4660*/  HMMA.16816.F32 R136, R172.reuse, R76, R136 ;  /* 0x0000004cac88723c */ /* 0x040ff00000001888 */
[----:B------:R-:W-:Y:S08]  /*4670*/  HMMA.16816.F32 R132, R172, R72, R132 ;  /* 0x00000048ac84723c */ /* 0x000ff00000001884 */
[C---:B---3--:R-:W-:Y:S08]  /*4680*/  HMMA.16816.F32 R124, R160.reuse, R80, R124 ;  /* 0x00000050a07c723c */ /* 0x048ff0000000187c */
[C---:B------:R-:W-:Y:S08]  /*4690*/  HMMA.16816.F32 R120, R160.reuse, R76, R120 ;  /* 0x0000004ca078723c */ /* 0x040ff00000001878 */
[----:B------:R-:W-:Y:S08]  /*46a0*/  HMMA.16816.F32 R116, R160, R72, R116 ;  /* 0x00000048a074723c */ /* 0x000ff00000001874 */
[C---:B----4-:R-:W-:Y:S08]  /*46b0*/  HMMA.16816.F32 R92, R68.reuse, R80, R92 ;  /* 0x00000050445c723c */ /* 0x050ff0000000185c */
[C---:B------:R-:W-:Y:S08]  /*46c0*/  HMMA.16816.F32 R88, R68.reuse, R76, R88 ;  /* 0x0000004c4458723c */ /* 0x040ff00000001858 */
[----:B------:R-:W-:Y:S08]  /*46d0*/  HMMA.16816.F32 R52, R68, R72, R52 ;  /* 0x000000484434723c */ /* 0x000ff00000001834 */
[C---:B-----5:R-:W-:Y:S08]  /*46e0*/  HMMA.16816.F32 R112, R56.reuse, R50, R112 ;  /* 0x000000323870723c */ /* 0x060ff00000001870 */
[C---:B------:R-:W-:Y:S08]  /*46f0*/  HMMA.16816.F32 R108, R56.reuse, R82, R108 ;  /* 0x00000052386c723c */ /* 0x040ff0000000186c */
[C---:B------:R-:W-:Y:S08]  /*4700*/  HMMA.16816.F32 R104, R56.reuse, R78, R104 ;  /* 0x0000004e3868723c */ /* 0x040ff00000001868 */
[----:B------:R-:W-:Y:S01]  /*4710*/  HMMA.16816.F32 R100, R56, R74, R100 ;  /* 0x0000004a3864723c */ /* 0x000fe20000001864 */
[----:B------:R-:W2:Y:S07]  /*4720*/  LDC R58, c[0x0][0x3a8] ;  /* 0x0000ea00ff3a7b82 */ /* 0x000eae0000000800 */
[-C--:B------:R-:W-:Y:S08]  /*4730*/  HMMA.16816.F32 R144, R172, R48.reuse, R144 ;  /* 0x00000030ac90723c */ /* 0x080ff00000001890 */
[-C--:B------:R-:W-:Y:S08]  /*4740*/  HMMA.16816.F32 R128, R160, R48.reuse, R128 ;  /* 0x00000030a080723c */ /* 0x080ff00000001880 */
[----:B------:R-:W-:Y:S01]  /*4750*/  HMMA.16816.F32 R96, R68, R48, R96 ;  /* 0x000000304460723c */ /* 0x000fe20000001860 */
[----:B------:R-:W-:Y:S01]  /*4760*/  UIADD3 UR5, UPT, UPT, UR5, -0x1, URZ ;  /* 0xffffffff05057890 */ /* 0x000fe2000fffe0ff */
[----:B0-----:R-:W-:-:S06]  /*4770*/  IMAD.SHL.U32 R214, R214, 0x20, RZ ;  /* 0x00000020d6d67824 */ /* 0x001fcc00078e00ff */
[----:B------:R-:W-:Y:S01]  /*4780*/  HMMA.16816.F32 R140, R64, R82, R140 ;  /* 0x00000052408c723c */ /* 0x000fe2000000188c */
[----:B------:R-:W-:-:S07]  /*4790*/  UISETP.NE.U32.AND UP0, UPT, UR5, URZ, UPT ;  /* 0x000000ff0500728c */ /* 0x000fce000bf05070 */
[C---:B------:R-:W-:Y:S08]  /*47a0*/  HMMA.16816.F32 R136, R64.reuse, R78, R136 ;  /* 0x0000004e4088723c */ /* 0x040ff00000001888 */
[----:B------:R-:W-:Y:S08]  /*47b0*/  HMMA.16816.F32 R132, R64, R74, R132 ;  /* 0x0000004a4084723c */ /* 0x000ff00000001884 */
[C---:B------:R-:W-:Y:S08]  /*47c0*/  HMMA.16816.F32 R124, R60.reuse, R82, R124 ;  /* 0x000000523c7c723c */ /* 0x040ff0000000187c */
[C---:B------:R-:W-:Y:S08]  /*47d0*/  HMMA.16816.F32 R120, R60.reuse, R78, R120 ;  /* 0x0000004e3c78723c */ /* 0x040ff00000001878 */
[----:B------:R-:W-:Y:S08]  /*47e0*/  HMMA.16816.F32 R116, R60, R74, R116 ;  /* 0x0000004a3c74723c */ /* 0x000ff00000001874 */
[C---:B-1----:R-:W-:Y:S08]  /*47f0*/  HMMA.16816.F32 R92, R84.reuse, R82, R92 ;  /* 0x00000052545c723c */ /* 0x042ff0000000185c */
[C---:B------:R-:W-:Y:S08]  /*4800*/  HMMA.16816.F32 R88, R84.reuse, R78, R88 ;  /* 0x0000004e5458723c */ /* 0x040ff00000001858 */
[----:B------:R-:W-:Y:S01]  /*4810*/  HMMA.16816.F32 R52, R84, R74, R52 ;  /* 0x0000004a5434723c */ /* 0x000fe20000001834 */
[----:B------:R-:W-:-:S04]  /*4820*/  IMAD.WIDE R212, R214, 0x2, R212 ;  /* 0x00000002d6d47825 */ /* 0x000fc800078e02d4 */
[----:B------:R-:W-:-:S04]  /*4830*/  IMAD.WIDE R48, R214, 0x2, R188 ;  /* 0x00000002d6307825 */ /* 0x000fc800078e02bc */
[C---:B------:R-:W-:Y:S01]  /*4840*/  IMAD.WIDE R208, R214.reuse, 0x2, R208 ;  /* 0x00000002d6d07825 */ /* 0x040fe200078e02d0 */
[-C--:B------:R-:W-:Y:S03]  /*4850*/  HMMA.16816.F32 R144, R64, R50.reuse, R144 ;  /* 0x000000324090723c */ /* 0x080fe60000001890 */
[C---:B------:R-:W-:Y:S01]  /*4860*/  IMAD.WIDE R210, R214.reuse, 0x2, R210 ;  /* 0x00000002d6d27825 */ /* 0x040fe200078e02d2 */
[----:B------:R-:W-:Y:S03]  /*4870*/  STL [R1+0xd8], R212 ;  /* 0x0000d8d401007387 */ /* 0x000fe60000100800 */
[C---:B------:R-:W-:Y:S01]  /*4880*/  IMAD.WIDE R198, R214.reuse, 0x2, R198 ;  /* 0x00000002d6c67825 */ /* 0x040fe200078e02c6 */
[-C--:B------:R-:W-:Y:S03]  /*4890*/  HMMA.16816.F32 R128, R60, R50.reuse, R128 ;  /* 0x000000323c80723c */ /* 0x080fe60000001880 */
[C---:B------:R-:W-:Y:S01]  /*48a0*/  IMAD.WIDE R202, R214.reuse, 0x2, R202 ;  /* 0x00000002d6ca7825 */ /* 0x040fe200078e02ca */
[----:B------:R0:W-:Y:S03]  /*48b0*/  STL [R1+0xd0], R213 ;  /* 0x0000d0d501007387 */ /* 0x0001e60000100800 */
[C---:B------:R-:W-:Y:S01]  /*48c0*/  IMAD.WIDE R194, R214.reuse, 0x2, R194 ;  /* 0x00000002d6c27825 */ /* 0x040fe200078e02c2 */
[----:B------:R-:W-:Y:S03]  /*48d0*/  HMMA.16816.F32 R96, R84, R50, R96 ;  /* 0x000000325460723c */ /* 0x000fe60000001860 */
[C---:B------:R-:W-:Y:S01]  /*48e0*/  IMAD.WIDE R206, R214.reuse, 0x2, R206 ;  /* 0x00000002d6ce7825 */ /* 0x040fe200078e02ce */
[----:B------:R-:W-:Y:S03]  /*48f0*/  STL [R1+0xcc], R210 ;  /* 0x0000ccd201007387 */ /* 0x000fe60000100800 */
[----:B------:R-:W-:-:S04]  /*4900*/  IMAD.WIDE R200, R214, 0x2, R200 ;  /* 0x00000002d6c87825 */ /* 0x000fc800078e02c8 */
[----:B------:R-:W-:-:S04]  /*4910*/  IMAD.WIDE R196, R214, 0x2, R196 ;  /* 0x00000002d6c47825 */ /* 0x000fc800078e02c4 */
[----:B------:R-:W-:-:S04]  /*4920*/  IMAD.WIDE R192, R214, 0x2, R192 ;  /* 0x00000002d6c07825 */ /* 0x000fc800078e02c0 */
[----:B------:R-:W-:Y:S02]  /*4930*/  IMAD.MOV.U32 R189, RZ, RZ, R48 ;  /* 0x000000ffffbd7224 */ /* 0x000fe400078e0030 */
[----:B------:R-:W-:Y:S02]  /*4940*/  IMAD.MOV.U32 R188, RZ, RZ, R49 ;  /* 0x000000ffffbc7224 */ /* 0x000fe400078e0031 */
[----:B------:R-:W-:Y:S02]  /*4950*/  IMAD.MOV.U32 R249, RZ, RZ, R209 ;  /* 0x000000fffff97224 */ /* 0x000fe400078e00d1 */
[C---:B------:R-:W-:Y:S01]  /*4960*/  IMAD.WIDE R204, R214.reuse, 0x2, R204 ;  /* 0x00000002d6cc7825 */ /* 0x040fe200078e02cc */
[----:B------:R1:W-:Y:S03]  /*4970*/  STL [R1+0xc8], R211 ;  /* 0x0000c8d301007387 */ /* 0x0003e60000100800 */
[----:B------:R-:W-:-:S04]  /*4980*/  IMAD.WIDE R190, R214, 0x2, R190 ;  /* 0x00000002d6be7825 */ /* 0x000fc800078e02be */
[----:B------:R-:W-:-:S04]  /*4990*/  IMAD.WIDE R48, R214, 0x2, R186 ;  /* 0x00000002d6307825 */ /* 0x000fc800078e02ba */
[----:B------:R-:W-:-:S04]  /*49a0*/  IMAD.WIDE R56, R214, 0x2, R182 ;  /* 0x00000002d6387825 */ /* 0x000fc800078e02b6 */
[----:B------:R-:W-:-:S04]  /*49b0*/  IMAD.WIDE R50, R214, 0x2, R180 ;  /* 0x00000002d6327825 */ /* 0x000fc800078e02b4 */
[----:B--2---:R-:W-:Y:S02]  /*49c0*/  IMAD.SHL.U32 R58, R58, 0x20, RZ ;  /* 0x000000203a3a7824 */ /* 0x004fe400078e00ff */
[----:B------:R-:W-:Y:S02]  /*49d0*/  IMAD.MOV.U32 R209, RZ, RZ, R199 ;  /* 0x000000ffffd17224 */ /* 0x000fe400078e00c7 */
[----:B------:R-:W-:Y:S02]  /*49e0*/  IMAD.MOV.U32 R235, RZ, RZ, R203 ;  /* 0x000000ffffeb7224 */ /* 0x000fe400078e00cb */
[----:B------:R-:W-:Y:S02]  /*49f0*/  IMAD.MOV.U32 R199, RZ, RZ, R195 ;  /* 0x000000ffffc77224 */ /* 0x000fe400078e00c3 */
[----:B------:R-:W-:Y:S02]  /*4a00*/  IMAD.MOV.U32 R243, RZ, RZ, R207 ;  /* 0x000000fffff37224 */ /* 0x000fe400078e00cf */
[----:B0-----:R-:W-:-:S02]  /*4a10*/  IMAD.MOV.U32 R213, RZ, RZ, R201 ;  /* 0x000000ffffd57224 */ /* 0x001fc400078e00c9 */
[----:B------:R-:W-:Y:S01]  /*4a20*/  IMAD.MOV.U32 R203, RZ, RZ, R197 ;  /* 0x000000ffffcb7224 */ /* 0x000fe200078e00c5 */
[----:B------:R-:W-:Y:S01]  /*4a30*/  MOV R197, R192 ;  /* 0x000000c000c57202 */ /* 0x000fe20000000f00 */
[----:B------:R-:W-:Y:S02]  /*4a40*/  IMAD.MOV.U32 R195, RZ, RZ, R193 ;  /* 0x000000ffffc37224 */ /* 0x000fe400078e00c1 */
[----:B------:R-:W-:Y:S02]  /*4a50*/  IMAD.MOV.U32 R252, RZ, RZ, R208 ;  /* 0x000000fffffc7224 */ /* 0x000fe400078e00d0 */
[----:B------:R-:W-:Y:S02]  /*4a60*/  IMAD.MOV.U32 R248, RZ, RZ, R206 ;  /* 0x000000fffff87224 */ /* 0x000fe400078e00ce */
[----:B------:R-:W-:Y:S02]  /*4a70*/  IMAD.MOV.U32 R242, RZ, RZ, R204 ;  /* 0x000000fffff27224 */ /* 0x000fe400078e00cc */
[----:B------:R-:W-:-:S02]  /*4a80*/  IMAD.MOV.U32 R239, RZ, RZ, R205 ;  /* 0x000000ffffef7224 */ /* 0x000fc400078e00cd */
[----:B------:R-:W-:Y:S02]  /*4a90*/  IMAD.MOV.U32 R238, RZ, RZ, R202 ;  /* 0x000000ffffee7224 */ /* 0x000fe400078e00ca */
[----:B------:R-:W-:Y:S02]  /*4aa0*/  IMAD.MOV.U32 R234, RZ, RZ, R200 ;  /* 0x000000ffffea7224 */ /* 0x000fe400078e00c8 */
[----:B-1----:R-:W-:Y:S02]  /*4ab0*/  IMAD.MOV.U32 R211, RZ, RZ, R198 ;  /* 0x000000ffffd37224 */ /* 0x002fe400078e00c6 */
[----:B------:R-:W-:Y:S02]  /*4ac0*/  IMAD.MOV.U32 R207, RZ, RZ, R196 ;  /* 0x000000ffffcf7224 */ /* 0x000fe400078e00c4 */
[----:B------:R-:W-:Y:S02]  /*4ad0*/  IMAD.MOV.U32 R201, RZ, RZ, R194 ;  /* 0x000000ffffc97224 */ /* 0x000fe400078e00c2 */
[----:B------:R-:W-:-:S02]  /*4ae0*/  IMAD.MOV.U32 R193, RZ, RZ, R190 ;  /* 0x000000ffffc17224 */ /* 0x000fc400078e00be */
[----:B------:R-:W-:Y:S02]  /*4af0*/  IMAD.MOV.U32 R187, RZ, RZ, R48 ;  /* 0x000000ffffbb7224 */ /* 0x000fe400078e0030 */
[----:B------:R-:W-:Y:S02]  /*4b00*/  IMAD.MOV.U32 R186, RZ, RZ, R49 ;  /* 0x000000ffffba7224 */ /* 0x000fe400078e0031 */
[----:B------:R-:W-:Y:S02]  /*4b10*/  IMAD.MOV.U32 R183, RZ, RZ, R56 ;  /* 0x000000ffffb77224 */ /* 0x000fe400078e0038 */
[----:B------:R-:W-:Y:S02]  /*4b20*/  IMAD.MOV.U32 R182, RZ, RZ, R57 ;  /* 0x000000ffffb67224 */ /* 0x000fe400078e0039 */
[----:B------:R-:W-:Y:S02]  /*4b30*/  IMAD.MOV.U32 R181, RZ, RZ, R50 ;  /* 0x000000ffffb57224 */ /* 0x000fe400078e0032 */
[----:B------:R-:W-:-:S02]  /*4b40*/  IMAD.MOV.U32 R180, RZ, RZ, R51 ;  /* 0x000000ffffb47224 */ /* 0x000fc400078e0033 */
[----:B------:R-:W-:-:S04]  /*4b50*/  IMAD.WIDE R2, R58, 0x2, R2 ;  /* 0x000000023a027825 */ /* 0x000fc800078e0202 */
[----:B------:R-:W-:Y:S01]  /*4b60*/  VIADD R0, R0, 0xffffffe0 ;  /* 0xffffffe000007836 */ /* 0x000fe20000000000 */
[----:B------:R-:W-:Y:S06]  /*4b70*/  BRA.U UP0, `(.L_x_1) ;  /* 0xffffffd500dc7547 */ /* 0x000fec000b83ffff */
[----:B------:R-:W-:Y:S02]  /*4b80*/  F2FP.F16.F32.PACK_AB R47, R55, R119 ;  /* 0x00000077372f723e */ /* 0x000fe400000000ff */
[----:B------:R-:W-:Y:S02]  /*4b90*/  F2FP.F16.F32.PACK_AB R46, R53, R117 ;  /* 0x00000075352e723e */ /* 0x000fe400000000ff */
[----:B------:R-:W-:Y:S02]  /*4ba0*/  F2FP.F16.F32.PACK_AB R45, R103, R135 ;  /* 0x00000087672d723e */ /* 0x000fe400000000ff */
[----:B------:R-:W-:Y:S02]  /*4bb0*/  F2FP.F16.F32.PACK_AB R44, R101, R133 ;  /* 0x00000085652c723e */ /* 0x000fe400000000ff */
[----:B------:R-:W-:Y:S02]  /*4bc0*/  F2FP.F16.F32.PACK_AB R43, R54, R118 ;  /* 0x00000076362b723e */ /* 0x000fe400000000ff */
[----:B------:R-:W-:-:S02]  /*4bd0*/  F2FP.F16.F32.PACK_AB R42, R52, R116 ;  /* 0x00000074342a723e */ /* 0x000fc400000000ff */
        /* <DEDUP_REMOVED lines=25> */
[----:B------:R-:W-:-:S07]  /*4d70*/  F2FP.F16.F32.PACK_AB R8, R112, R144 ;  /* 0x000000907008723e */ /* 0x000fce00000000ff */
.L_x_0:
[----:B------:R-:W0:Y:S01]  /*4d80*/  S2R R4, SR_TID.X ;  /* 0x0000000000047919 */ /* 0x000e220000002100 */
[----:B------:R-:W2:Y:S01]  /*4d90*/  S2UR UR5, SR_CgaCtaId ;  /* 0x00000000000579c3 */ /* 0x000ea20000008800 */
[----:B------:R-:W3:Y:S01]  /*4da0*/  LDCU.128 UR12, c[0x0][0x390] ;  /* 0x00007200ff0c77ac */ /* 0x000ee20008000c00 */
[----:B------:R-:W4:Y:S01]  /*4db0*/  LDL.LU R62, [R1+0xd4] ;  /* 0x0000d400013e7983 */ /* 0x000f220000300800 */
[----:B------:R-:W-:-:S03]  /*4dc0*/  UMOV UR4, 0x400 ;  /* 0x0000040000047882 */ /* 0x000fc60000000000 */
[----:B------:R-:W5:Y:S04]  /*4dd0*/  LDL.LU R61, [R1+0xdc] ;  /* 0x0000dc00013d7983 */ /* 0x000f680000300800 */
[----:B------:R-:W5:Y:S01]  /*4de0*/  LDL.LU R60, [R1+0xe0] ;  /* 0x0000e000013c7983 */ /* 0x000f620000300800 */
[----:B--2---:R-:W-:Y:S01]  /*4df0*/  ULEA UR4, UR5, UR4, 0x18 ;  /* 0x0000000405047291 */ /* 0x004fe2000f8ec0ff */
[C---:B0-----:R-:W-:Y:S01]  /*4e00*/  IMAD.SHL.U32 R0, R4.reuse, 0x10, RZ ;  /* 0x0000001004007824 */ /* 0x041fe200078e00ff */
[C---:B-1----:R-:W-:Y:S01]  /*4e10*/  LOP3.LUT R49, R4.reuse, 0x3f, RZ, 0xc0, !PT ;  /* 0x0000003f04317812 */ /* 0x042fe200078ec0ff */
[----:B------:R-:W-:-:S03]  /*4e20*/  IMAD.SHL.U32 R2, R4, 0x20, RZ ;  /* 0x0000002004027824 */ /* 0x000fc600078e00ff */
[----:B------:R-:W-:Y:S02]  /*4e30*/  LOP3.LUT R0, R0, 0xf0, RZ, 0xc0, !PT ;  /* 0x000000f000007812 */ /* 0x000fe400078ec0ff */
[----:B------:R-:W-:Y:S02]  /*4e40*/  LOP3.LUT R3, R2, 0x200, RZ, 0xc0, !PT ;  /* 0x0000020002037812 */ /* 0x000fe400078ec0ff */
[----:B------:R-:W-:Y:S01]  /*4e50*/  LEA R49, R49, UR4, 0x4 ;  /* 0x0000000431317c11 */ /* 0x000fe2000f8e20ff */
[----:B------:R-:W-:Y:S01]  /*4e60*/  BAR.SYNC.DEFER_BLOCKING 0x0 ;  /* 0x0000000000007b1d */ /* 0x000fe20000010000 */
[----:B------:R-:W-:Y:S02]  /*4e70*/  IADD3 R0, PT, PT, R3, UR4, R0 ;  /* 0x0000000403007c10 */ /* 0x000fe4000fffe000 */
[----:B------:R-:W-:-:S03]  /*4e80*/  LOP3.LUT R3, R4, 0x20, RZ, 0xc0, !PT ;  /* 0x0000002004037812 */ /* 0x000fc600078ec0ff */
[----:B------:R-:W0:Y:S02]  /*4e90*/  LDCU UR4, c[0x0][0x3b8] ;  /* 0x00007700ff0477ac */ /* 0x000e240008000800 */
[----:B------:R-:W-:-:S05]  /*4ea0*/  IMAD R48, R3, 0x8, R0 ;  /* 0x0000000803307824 */ /* 0x000fca00078e0200 */
[----:B------:R-:W-:Y:S01]  /*4eb0*/  STSM.16.M88.4 [R48], R8 ;  /* 0x0000000830007844 */ /* 0x000fe20000000200 */
[----:B------:R-:W-:Y:S06]  /*4ec0*/  BAR.SYNC.DEFER_BLOCKING 0x0 ;  /* 0x0000000000007b1d */ /* 0x000fec0000010000 */
[----:B------:R-:W1:Y:S02]  /*4ed0*/  LDS.128 R52, [R49] ;  /* 0x0000000031347984 */ /* 0x000e640000000c00 */
[----:B------:R-:W-:Y:S06]  /*4ee0*/  BAR.SYNC.DEFER_BLOCKING 0x0 ;  /* 0x0000000000007b1d */ /* 0x000fec0000010000 */
[----:B------:R-:W-:Y:S02]  /*4ef0*/  STSM.16.M88.4 [R48], R12 ;  /* 0x0000000c30007844 */ /* 0x000fe40000000200 */
[----:B------:R-:W-:Y:S06]  /*4f00*/  BAR.SYNC.DEFER_BLOCKING 0x0 ;  /* 0x0000000000007b1d */ /* 0x000fec0000010000 */
[----:B------:R-:W2:Y:S02]  /*4f10*/  LDS.128 R56, [R49] ;  /* 0x0000000031387984 */ /* 0x000ea40000000c00 */
[----:B------:R-:W-:Y:S06]  /*4f20*/  BAR.SYNC.DEFER_BLOCKING 0x0 ;  /* 0x0000000000007b1d */ /* 0x000fec0000010000 */
[----:B------:R-:W-:Y:S02]  /*4f30*/  STSM.16.M88.4 [R48], R24 ;  /* 0x0000001830007844 */ /* 0x000fe40000000200 */
[----:B------:R-:W-:Y:S06]  /*4f40*/  BAR.SYNC.DEFER_BLOCKING 0x0 ;  /* 0x0000000000007b1d */ /* 0x000fec0000010000 */
[----:B------:R-:W0:Y:S02]  /*4f50*/  LDS.128 R20, [R49] ;  /* 0x0000000031147984 */ /* 0x000e240000000c00 */
[----:B------:R-:W-:Y:S06]  /*4f60*/  BAR.SYNC.DEFER_BLOCKING 0x0 ;  /* 0x0000000000007b1d */ /* 0x000fec0000010000 */
[----:B------:R-:W-:Y:S02]  /*4f70*/  STSM.16.M88.4 [R48], R28 ;  /* 0x0000001c30007844 */ /* 0x000fe40000000200 */
[----:B------:R-:W-:Y:S06]  /*4f80*/  BAR.SYNC.DEFER_BLOCKING 0x0 ;  /* 0x0000000000007b1d */ /* 0x000fec0000010000 */
[----:B------:R-:W0:Y:S02]  /*4f90*/  LDS.128 R16, [R49] ;  /* 0x0000000031107984 */ /* 0x000e240000000c00 */
[----:B------:R-:W-:Y:S06]  /*4fa0*/  BAR.SYNC.DEFER_BLOCKING 0x0 ;  /* 0x0000000000007b1d */ /* 0x000fec0000010000 */
[----:B------:R1:W-:Y:S02]  /*4fb0*/  STSM.16.M88.4 [R48], R32 ;  /* 0x0000002030007844 */ /* 0x0003e40000000200 */
[----:B------:R-:W-:Y:S01]  /*4fc0*/  BAR.SYNC.DEFER_BLOCKING 0x0 ;  /* 0x0000000000007b1d */ /* 0x000fe20000010000 */
[----:B----4-:R-:W-:-:S02]  /*4fd0*/  VIADD R5, R62, 0x2 ;  /* 0x000000023e057836 */ /* 0x010fc40000000000 */
[----:B------:R-:W-:Y:S01]  /*4fe0*/  VIADD R6, R62, 0x1 ;  /* 0x000000013e067836 */ /* 0x000fe20000000000 */
[----:B-1----:R-:W-:Y:S01]  /*4ff0*/  PRMT R34, R52, 0x7632, R34 ;  /* 0x0000763234227816 */ /* 0x002fe20000000022 */
[C---:B------:R-:W-:Y:S01]  /*5000*/  VIADD R2, R62.reuse, 0x4 ;  /* 0x000000043e027836 */ /* 0x040fe20000000000 */
[----:B---3--:R-:W-:Y:S01]  /*5010*/  ISETP.GE.AND P4, PT, R5, UR15, PT ;  /* 0x0000000f05007c0c */ /* 0x008fe2000bf86270 */
[----:B0-----:R-:W-:Y:S01]  /*5020*/  IMAD R29, R62, UR4, RZ ;  /* 0x000000043e1d7c24 */ /* 0x001fe2000f8e02ff */
[----:B------:R-:W0:Y:S01]  /*5030*/  LDC R5, c[0x0][0x3b4] ;  /* 0x0000ed00ff057b82 */ /* 0x000e220000000800 */
[----:B------:R-:W-:Y:S01]  /*5040*/  ISETP.GE.AND P5, PT, R6, UR15, PT ;  /* 0x0000000f06007c0c */ /* 0x000fe2000bfa6270 */
[----:B------:R-:W-:Y:S01]  /*5050*/  VIADD R6, R62, 0x3 ;  /* 0x000000033e067836 */ /* 0x000fe20000000000 */
[----:B------:R-:W-:Y:S01]  /*5060*/  ISETP.GE.AND P1, PT, R2, UR15, PT ;  /* 0x0000000f02007c0c */ /* 0x000fe2000bf26270 */
[----:B------:R-:W-:Y:S01]  /*5070*/  VIADD R33, R29, UR4 ;  /* 0x000000041d217c36 */ /* 0x000fe20008000000 */
[----:B-----5:R-:W-:Y:S01]  /*5080*/  ISETP.GE.AND P0, PT, R61, UR14, PT ;  /* 0x0000000e3d007c0c */ /* 0x020fe2000bf06270 */
[----:B------:R-:W-:Y:S02]  /*5090*/  LDS.128 R12, [R49] ;  /* 0x00000000310c7984 */ /* 0x000fe40000000c00 */
[----:B------:R-:W-:Y:S01]  /*50a0*/  BAR.SYNC.DEFER_BLOCKING 0x0 ;  /* 0x0000000000007b1d */ /* 0x000fe20000010000 */
[----:B------:R-:W-:Y:S01]  /*50b0*/  ISETP.GE.AND P3, PT, R6, UR15, PT ;  /* 0x0000000f06007c0c */ /* 0x000fe2000bf66270 */
[----:B------:R-:W-:Y:S01]  /*50c0*/  VIADD R35, R33, UR4 ;  /* 0x0000000421237c36 */ /* 0x000fe20008000000 */
[----:B------:R-:W-:Y:S01]  /*50d0*/  ISETP.LT.AND P0, PT, R62, UR15, !P0 ;  /* 0x0000000f3e007c0c */ /* 0x000fe2000c701270 */
[----:B0-----:R-:W-:-:S05]  /*50e0*/  IMAD R0, R61, R5, RZ ;  /* 0x000000053d007224 */ /* 0x001fca00078e02ff */
[----:B------:R-:W-:-:S04]  /*50f0*/  LEA R2, P2, R0, UR12, 0x1 ;  /* 0x0000000c00027c11 */ /* 0x000fc8000f8408ff */
[----:B------:R-:W-:Y:S01]  /*5100*/  LEA.HI.X.SX32 R3, R0, UR13, 0x1, P2 ;  /* 0x0000000d00037c11 */ /* 0x000fe200090f0eff */
[----:B------:R2:W-:Y:S01]  /*5110*/  STSM.16.M88.4 [R48], R36 ;  /* 0x0000002430007844 */ /* 0x0005e20000000200 */
[----:B------:R-:W-:Y:S01]  /*5120*/  LEA R0, R5, R0, 0x6 ;  /* 0x0000000005007211 */ /* 0x000fe200078e30ff */
[----:B------:R-:W-:Y:S01]  /*5130*/  BAR.SYNC.DEFER_BLOCKING 0x0 ;  /* 0x0000000000007b1d */ /* 0x000fe20000010000 */
[----:B------:R-:W-:Y:S01]  /*5140*/  ISETP.GE.AND P2, PT, R62, UR15, PT ;  /* 0x0000000f3e007c0c */ /* 0x000fe2000bf46270 */
[--C-:B------:R-:W-:Y:S01]  /*5150*/  IMAD.WIDE R26, R29, 0x2, R2.reuse ;  /* 0x000000021d1a7825 */ /* 0x100fe200078e0202 */
[----:B------:R-:W-:Y:S02]  /*5160*/  LEA R24, P6, R0, UR12, 0x1 ;  /* 0x0000000c00187c11 */ /* 0x000fe4000f8c08ff */
[----:B------:R-:W-:Y:S01]  /*5170*/  ISETP.LT.AND P2, PT, R60, UR14, !P2 ;  /* 0x0000000e3c007c0c */ /* 0x000fe2000d741270 */
[----:B------:R-:W-:Y:S01]  /*5180*/  IMAD.WIDE R30, R33, 0x2, R2 ;  /* 0x00000002211e7825 */ /* 0x000fe200078e0202 */
[----:B------:R-:W-:-:S02]  /*5190*/  LEA.HI.X.SX32 R25, R0, UR13, 0x1, P6 ;  /* 0x0000000d00197c11 */ /* 0x000fc4000b0f0eff */
[----:B------:R-:W-:Y:S01]  /*51a0*/  ISETP.LT.AND P6, PT, R61, UR14, !P5 ;  /* 0x0000000e3d007c0c */ /* 0x000fe2000efc1270 */
[----:B------:R-:W-:Y:S01]  /*51b0*/  VIADD R0, R62, 0x5 ;  /* 0x000000053e007836 */ /* 0x000fe20000000000 */
[----:B------:R-:W-:Y:S01]  /*51c0*/  ISETP.LT.AND P5, PT, R60, UR14, !P5 ;  /* 0x0000000e3c007c0c */ /* 0x000fe2000efa1270 */
[----:B------:R-:W-:Y:S01]  /*51d0*/  IMAD.WIDE R28, R29, 0x2, R24 ;  /* 0x000000021d1c7825 */ /* 0x000fe200078e0218 */
[----:B--2---:R-:W-:-:S03]  /*51e0*/  PRMT R36, R56, 0x7632, R36 ;  /* 0x0000763238247816 */ /* 0x004fc60000000024 */
[----:B------:R-:W-:Y:S01]  /*51f0*/  VIADD R37, R35, UR4 ;  /* 0x0000000423257c36 */ /* 0x000fe20008000000 */
[----:B------:R-:W0:Y:S01]  /*5200*/  LDS.128 R8, [R49] ;  /* 0x0000000031087984 */ /* 0x000e220000000c00 */
[----:B------:R-:W-:Y:S06]  /*5210*/  BAR.SYNC.DEFER_BLOCKING 0x0 ;  /* 0x0000000000007b1d */ /* 0x000fec0000010000 */
[----:B------:R-:W-:Y:S02]  /*5220*/  STSM.16.M88.4 [R48], R40 ;  /* 0x0000002830007844 */ /* 0x000fe40000000200 */
[----:B------:R-:W-:Y:S06]  /*5230*/  BAR.SYNC.DEFER_BLOCKING 0x0 ;  /* 0x0000000000007b1d */ /* 0x000fec0000010000 */
[----:B------:R-:W1:Y:S02]  /*5240*/  LDS.128 R4, [R49] ;  /* 0x0000000031047984 */ /* 0x000e640000000c00 */
[----:B------:R-:W-:Y:S06]  /*5250*/  BAR.SYNC.DEFER_BLOCKING 0x0 ;  /* 0x0000000000007b1d */ /* 0x000fec0000010000 */
[----:B------:R-:W-:Y:S02]  /*5260*/  STSM.16.M88.4 [R48], R44 ;  /* 0x0000002c30007844 */ /* 0x000fe40000000200 */
[----:B------:R-:W-:Y:S06]  /*5270*/  BAR.SYNC.DEFER_BLOCKING 0x0 ;  /* 0x0000000000007b1d */ /* 0x000fec0000010000 */
[----:B------:R2:W-:Y:S01]  /*5280*/  @P0 STG.E.U16 desc[UR8][R26.64], R52 ;  /* 0x000000341a000986 */ /* 0x0005e2000c101508 */
[----:B------:R-:W-:-:S02]  /*5290*/  ISETP.LT.AND P0, PT, R61, UR14, !P4 ;  /* 0x0000000e3d007c0c */ /* 0x000fc4000e701270 */
[----:B------:R-:W-:Y:S01]  /*52a0*/  ISETP.LT.AND P4, PT, R60, UR14, !P4 ;  /* 0x0000000e3c007c0c */ /* 0x000fe2000e781270 */
[----:B------:R3:W-:Y:S01]  /*52b0*/  @P2 STG.E.U16 desc[UR8][R28.64], R34 ;  /* 0x000000221c002986 */ /* 0x0007e2000c101508 */
[----:B------:R-:W-:Y:S01]  /*52c0*/  ISETP.GE.AND P2, PT, R0, UR15, PT ;  /* 0x0000000f00007c0c */ /* 0x000fe2000bf46270 */
[----:B------:R-:W-:Y:S02]  /*52d0*/  VIADD R0, R62, 0x6 ;  /* 0x000000063e007836 */ /* 0x000fe40000000000 */
[----:B------:R4:W-:Y:S03]  /*52e0*/  @P6 STG.E.U16 desc[UR8][R30.64], R56 ;  /* 0x000000381e006986 */ /* 0x0009e6000c101508 */
[----:B------:R-:W-:Y:S01]  /*52f0*/  ISETP.GE.AND P6, PT, R0, UR15, PT ;  /* 0x0000000f00007c0c */ /* 0x000fe2000bfc6270 */
[----:B--2---:R-:W-:Y:S01]  /*5300*/  IMAD.WIDE R26, R33, 0x2, R24 ;  /* 0x00000002211a7825 */ /* 0x004fe200078e0218 */
[----:B------:R-:W2:Y:S03]  /*5310*/  LDS.128 R48, [R49] ;  /* 0x0000000031307984 */ /* 0x000ea60000000c00 */
[----:B------:R-:W-:Y:S01]  /*5320*/  IMAD.WIDE R32, R35, 0x2, R2 ;  /* 0x0000000223207825 */ /* 0x000fe200078e0202 */
[----:B------:R5:W-:Y:S01]  /*5330*/  @P5 STG.E.U16 desc[UR8][R26.64], R36 ;  /* 0x000000241a005986 */ /* 0x000be2000c101508 */
[----:B------:R-:W-:-:S02]  /*5340*/  ISETP.LT.AND P5, PT, R61, UR14, !P3 ;  /* 0x0000000e3d007c0c */ /* 0x000fc4000dfa1270 */
[----:B------:R-:W-:Y:S01]  /*5350*/  ISETP.LT.AND P3, PT, R60, UR14, !P3 ;  /* 0x0000000e3c007c0c */ /* 0x000fe2000df61270 */
[----:B------:R0:W-:Y:S01]  /*5360*/  @P0 STG.E.U16 desc[UR8][R32.64], R53 ;  /* 0x0000003520000986 */ /* 0x0001e2000c101508 */
[----:B---3--:R-:W-:-:S04]  /*5370*/  IMAD.WIDE R28, R37, 0x2, R2 ;  /* 0x00000002251c7825 */ /* 0x008fc800078e0202 */
[----:B----4-:R-:W-:Y:S01]  /*5380*/  IMAD.WIDE R30, R37, 0x2, R24 ;  /* 0x00000002251e7825 */ /* 0x010fe200078e0218 */
[----:B-----5:R-:W-:-:S03]  /*5390*/  PRMT R36, R57, 0x7632, R36 ;  /* 0x0000763239247816 */ /* 0x020fc60000000024 */
[----:B------:R-:W-:Y:S01]  /*53a0*/  IMAD.WIDE R26, R35, 0x2, R24 ;  /* 0x00000002231a7825 */ /* 0x000fe200078e0218 */
[----:B0-----:R-:W-:-:S03]  /*53b0*/  PRMT R33, R53, 0x7632, R33 ;  /* 0x0000763235217816 */ /* 0x001fc60000000021 */
[----:B------:R-:W-:Y:S02]  /*53c0*/  VIADD R37, R37, UR4 ;  /* 0x0000000425257c36 */ /* 0x000fe40008000000 */
[----:B------:R-:W-:Y:S01]  /*53d0*/  VIADD R0, R62, 0x7 ;  /* 0x000000073e007836 */ /* 0x000fe20000000000 */
[----:B------:R0:W-:Y:S01]  /*53e0*/  @P4 STG.E.U16 desc[UR8][R26.64], R33 ;  /* 0x000000211a004986 */ /* 0x0001e2000c101508 */
[----:B------:R-:W-:Y:S01]  /*53f0*/  ISETP.LT.AND P4, PT, R61, UR14, !P1 ;  /* 0x0000000e3d007c0c */ /* 0x000fe2000cf81270 */
[----:B------:R-:W-:Y:S01]  /*5400*/  VIADD R35, R37, UR4 ;  /* 0x0000000425237c36 */ /* 0x000fe20008000000 */
[----:B------:R-:W-:Y:S01]  /*5410*/  ISETP.LT.AND P1, PT, R60, UR14, !P1 ;  /* 0x0000000e3c007c0c */ /* 0x000fe2000cf21270 */
[----:B------:R-:W-:Y:S01]  /*5420*/  @P5 STG.E.U16 desc[UR8][R28.64], R57 ;  /* 0x000000391c005986 */ /* 0x000fe2000c101508 */
[----:B------:R-:W-:Y:S01]  /*5430*/  ISETP.GE.AND P0, PT, R0, UR15, PT ;  /* 0x0000000f00007c0c */ /* 0x000fe2000bf06270 */
[C---:B------:R-:W-:Y:S02]  /*5440*/  VIADD R34, R62.reuse, 0x8 ;  /* 0x000000083e227836 */ /* 0x040fe40000000000 */
[----:B------:R3:W-:Y:S01]  /*5450*/  @P3 STG.E.U16 desc[UR8][R30.64], R36 ;  /* 0x000000241e003986 */ /* 0x0007e2000c101508 */
[----:B------:R-:W-:Y:S01]  /*5460*/  ISETP.LT.AND P3, PT, R61, UR14, !P2 ;  /* 0x0000000e3d007c0c */ /* 0x000fe2000d761270 */
[----:B------:R-:W-:Y:S01]  /*5470*/  VIADD R0, R62, 0x9 ;  /* 0x000000093e007836 */ /* 0x000fe20000000000 */
[----:B------:R-:W-:Y:S01]  /*5480*/  ISETP.LT.AND P2, PT, R60, UR14, !P2 ;  /* 0x0000000e3c007c0c */ /* 0x000fe2000d741270 */
[----:B0-----:R-:W-:Y:S01]  /*5490*/  IMAD.WIDE R32, R37, 0x2, R2 ;  /* 0x0000000225207825 */ /* 0x001fe200078e0202 */
[----:B------:R-:W-:-:S03]  /*54a0*/  ISETP.GE.AND P5, PT, R34, UR15, PT ;  /* 0x0000000f22007c0c */ /* 0x000fc6000bfa6270 */
[----:B------:R-:W-:Y:S01]  /*54b0*/  IMAD.WIDE R26, R37, 0x2, R24 ;  /* 0x00000002251a7825 */ /* 0x000fe200078e0218 */
[----:B------:R-:W-:Y:S01]  /*54c0*/  @P4 STG.E.U16 desc[UR8][R32.64], R54 ;  /* 0x0000003620004986 */ /* 0x000fe2000c101508 */
[----:B------:R-:W-:Y:S02]  /*54d0*/  ISETP.GE.AND P4, PT, R0, UR15, PT ;  /* 0x0000000f00007c0c */ /* 0x000fe4000bf86270 */
[----:B---3--:R-:W-:Y:S01]  /*54e0*/  PRMT R31, R54, 0x7632, R31 ;  /* 0x00007632361f7816 */ /* 0x008fe2000000001f */
[----:B------:R-:W-:-:S04]  /*54f0*/  IMAD.WIDE R28, R35, 0x2, R2 ;  /* 0x00000002231c7825 */ /* 0x000fc800078e0202 */
[----:B------:R0:W-:Y:S01]  /*5500*/  @P1 STG.E.U16 desc[UR8][R26.64], R31 ;  /* 0x0000001f1a001986 */ /* 0x0001e2000c101508 */
[----:B------:R-:W-:Y:S01]  /*5510*/  ISETP.LT.AND P1, PT, R61, UR14, !P6 ;  /* 0x0000000e3d007c0c */ /* 0x000fe2000f721270 */
[----:B------:R-:W-:Y:S01]  /*5520*/  VIADD R34, R62, 0xa ;  /* 0x0000000a3e227836 */ /* 0x000fe20000000000 */
[----:B------:R-:W-:Y:S01]  /*5530*/  ISETP.LT.AND P6, PT, R60, UR14, !P6 ;  /* 0x0000000e3c007c0c */ /* 0x000fe2000f7c1270 */
[----:B------:R3:W-:Y:S01]  /*5540*/  @P3 STG.E.U16 desc[UR8][R28.64], R58 ;  /* 0x0000003a1c003986 */ /* 0x0007e2000c101508 */
[----:B------:R-:W-:Y:S02]  /*5550*/  VIADD R0, R62, 0xb ;  /* 0x0000000b3e007836 */ /* 0x000fe40000000000 */
[----:B------:R-:W-:Y:S02]  /*5560*/  ISETP.GE.AND P3, PT, R34, UR15, PT ;  /* 0x0000000f22007c0c */ /* 0x000fe4000bf66270 */
[----:B------:R-:W-:Y:S01]  /*5570*/  PRMT R34, R59, 0x7632, R34 ;  /* 0x000076323b227816 */ /* 0x000fe20000000022 */
[----:B0-----:R-:W-:Y:S01]  /*5580*/  IMAD.WIDE R30, R35, 0x2, R24 ;  /* 0x00000002231e7825 */ /* 0x001fe200078e0218 */
[----:B------:R-:W-:-:S03]  /*5590*/  PRMT R27, R58, 0x7632, R27 ;  /* 0x000076323a1b7816 */ /* 0x000fc6000000001b */
[----:B------:R-:W-:Y:S01]  /*55a0*/  VIADD R35, R35, UR4 ;  /* 0x0000000423237c36 */ /* 0x000fe20008000000 */
[----:B---3--:R-:W-:Y:S01]  /*55b0*/  PRMT R29, R55, 0x7632, R29 ;  /* 0x00007632371d7816 */ /* 0x008fe2000000001d */
[----:B------:R0:W-:Y:S01]  /*55c0*/  @P2 STG.E.U16 desc[UR8][R30.64], R27 ;  /* 0x0000001b1e002986 */ /* 0x0001e2000c101508 */
[----:B------:R-:W-:Y:S01]  /*55d0*/  ISETP.LT.AND P2, PT, R61, UR14, !P0 ;  /* 0x0000000e3d007c0c */ /* 0x000fe2000c741270 */
[----:B------:R-:W-:Y:S01]  /*55e0*/  IMAD.WIDE R32, R35, 0x2, R24 ;  /* 0x0000000223207825 */ /* 0x000fe200078e0218 */
[----:B------:R-:W-:-:S03]  /*55f0*/  ISETP.LT.AND P0, PT, R60, UR14, !P0 ;  /* 0x0000000e3c007c0c */ /* 0x000fc6000c701270 */
[----:B0-----:R-:W-:-:S04]  /*5600*/  IMAD.WIDE R26, R35, 0x2, R2 ;  /* 0x00000002231a7825 */ /* 0x001fc800078e0202 */
[----:B------:R-:W-:Y:S01]  /*5610*/  VIADD R35, R35, UR4 ;  /* 0x0000000423237c36 */ /* 0x000fe20008000000 */
[----:B------:R0:W-:Y:S01]  /*5620*/  @P1 STG.E.U16 desc[UR8][R26.64], R55 ;  /* 0x000000371a001986 */ /* 0x0001e2000c101508 */
[----:B------:R-:W-:Y:S01]  /*5630*/  ISETP.GE.AND P1, PT, R0, UR15, PT ;  /* 0x0000000f00007c0c */ /* 0x000fe2000bf26270 */
[----:B------:R-:W-:Y:S02]  /*5640*/  VIADD R0, R62, 0xc ;  /* 0x0000000c3e007836 */ /* 0x000fe40000000000 */
[----:B------:R3:W-:Y:S01]  /*5650*/  @P6 STG.E.U16 desc[UR8][R32.64], R29 ;  /* 0x0000001d20006986 */ /* 0x0007e2000c101508 */
[----:B------:R-:W-:Y:S01]  /*5660*/  ISETP.LT.AND P6, PT, R61, UR14, !P5 ;  /* 0x0000000e3d007c0c */ /* 0x000fe2000efc1270 */
[----:B------:R-:W-:Y:S01]  /*5670*/  VIADD R37, R35, UR4 ;  /* 0x0000000423257c36 */ /* 0x000fe20008000000 */
[----:B------:R-:W-:-:S03]  /*5680*/  ISETP.LT.AND P5, PT, R60, UR14, !P5 ;  /* 0x0000000e3c007c0c */ /* 0x000fc6000efa1270 */
[----:B------:R-:W-:-:S04]  /*5690*/  IMAD.WIDE R30, R37, 0x2, R2 ;  /* 0x00000002251e7825 */ /* 0x000fc800078e0202 */
[----:B0-----:R-:W-:-:S04]  /*56a0*/  IMAD.WIDE R26, R35, 0x2, R24 ;  /* 0x00000002231a7825 */ /* 0x001fc800078e0218 */
[----:B---3--:R-:W-:-:S04]  /*56b0*/  IMAD.WIDE R28, R35, 0x2, R2 ;  /* 0x00000002231c7825 */ /* 0x008fc800078e0202 */
[----:B------:R-:W-:Y:S01]  /*56c0*/  IMAD.WIDE R32, R37, 0x2, R24 ;  /* 0x0000000225207825 */ /* 0x000fe200078e0218 */
[----:B------:R0:W-:Y:S01]  /*56d0*/  @P2 STG.E.U16 desc[UR8][R28.64], R59 ;  /* 0x0000003b1c002986 */ /* 0x0001e2000c101508 */
[----:B------:R-:W-:Y:S02]  /*56e0*/  ISETP.LT.AND P2, PT, R61, UR14, !P4 ;  /* 0x0000000e3d007c0c */ /* 0x000fe4000e741270 */
[----:B------:R-:W-:Y:S01]  /*56f0*/  ISETP.LT.AND P4, PT, R60, UR14, !P4 ;  /* 0x0000000e3c007c0c */ /* 0x000fe2000e781270 */
[----:B------:R-:W-:Y:S01]  /*5700*/  VIADD R37, R37, UR4 ;  /* 0x0000000425257c36 */ /* 0x000fe20008000000 */
[----:B------:R3:W-:Y:S01]  /*5710*/  @P0 STG.E.U16 desc[UR8][R26.64], R34 ;  /* 0x000000221a000986 */ /* 0x0007e2000c101508 */
[----:B------:R-:W-:Y:S01]  /*5720*/  ISETP.GE.AND P0, PT, R0, UR15, PT ;  /* 0x0000000f00007c0c */ /* 0x000fe2000bf06270 */
[----:B------:R-:W-:Y:S02]  /*5730*/  VIADD R0, R62, 0xd ;  /* 0x0000000d3e007836 */ /* 0x000fe40000000000 */
[----:B------:R4:W-:Y:S01]  /*5740*/  @P6 STG.E.U16 desc[UR8][R30.64], R20 ;  /* 0x000000141e006986 */ /* 0x0009e2000c101508 */
[----:B------:R-:W-:Y:S01]  /*5750*/  VIADD R35, R37, UR4 ;  /* 0x0000000425237c36 */ /* 0x000fe20008000000 */
[----:B0-----:R-:W-:-:S02]  /*5760*/  PRMT R29, R20, 0x7632, R29 ;  /* 0x00007632141d7816 */ /* 0x001fc4000000001d */
[----:B------:R-:W-:Y:S02]  /*5770*/  ISETP.GE.AND P6, PT, R0, UR15, PT ;  /* 0x0000000f00007c0c */ /* 0x000fe4000bfc6270 */
[----:B------:R-:W-:Y:S01]  /*5780*/  IADD3 R0, PT, PT, R62, 0xe, RZ ;  /* 0x0000000e3e007810 */ /* 0x000fe20007ffe0ff */
[----:B------:R0:W-:Y:S01]  /*5790*/  @P5 STG.E.U16 desc[UR8][R32.64], R29 ;  /* 0x0000001d20005986 */ /* 0x0001e2000c101508 */
[----:B------:R-:W-:Y:S01]  /*57a0*/  ISETP.LT.AND P5, PT, R61, UR14, !P3 ;  /* 0x0000000e3d007c0c */ /* 0x000fe2000dfa1270 */
[----:B---3--:R-:W-:Y:S01]  /*57b0*/  IMAD.WIDE R26, R37, 0x2, R24 ;  /* 0x00000002251a7825 */ /* 0x008fe200078e0218 */
[----:B------:R-:W-:Y:S02]  /*57c0*/  ISETP.LT.AND P3, PT, R60, UR14, !P3 ;  /* 0x0000000e3c007c0c */ /* 0x000fe4000df61270 */
[----:B------:R-:W-:Y:S01]  /*57d0*/  PRMT R34, R16, 0x7632, R34 ;  /* 0x0000763210227816 */ /* 0x000fe20000000022 */
[----:B----4-:R-:W-:-:S04]  /*57e0*/  IMAD.WIDE R30, R35, 0x2, R2 ;  /* 0x00000002231e7825 */ /* 0x010fc800078e0202 */
[----:B0-----:R-:W-:-:S04]  /*57f0*/  IMAD.WIDE R28, R37, 0x2, R2 ;  /* 0x00000002251c7825 */ /* 0x001fc800078e0202 */
[C---:B------:R-:W-:Y:S01]  /*5800*/  IMAD.WIDE R32, R35.reuse, 0x2, R24 ;  /* 0x0000000223207825 */ /* 0x040fe200078e0218 */
[----:B------:R0:W-:Y:S01]  /*5810*/  @P2 STG.E.U16 desc[UR8][R28.64], R16 ;  /* 0x000000101c002986 */ /* 0x0001e2000c101508 */
[----:B------:R-:W-:Y:S02]  /*5820*/  ISETP.GE.AND P2, PT, R0, UR15, PT ;  /* 0x0000000f00007c0c */ /* 0x000fe4000bf46270 */
[----:B------:R-:W-:Y:S01]  /*5830*/  VIADD R35, R35, UR4 ;  /* 0x0000000423237c36 */ /* 0x000fe20008000000 */
[----:B------:R3:W-:Y:S01]  /*5840*/  @P4 STG.E.U16 desc[UR8][R26.64], R34 ;  /* 0x000000221a004986 */ /* 0x0007e2000c101508 */
[C---:B------:R-:W-:Y:S01]  /*5850*/  ISETP.LT.AND P4, PT, R61.reuse, UR14, !P1 ;  /* 0x0000000e3d007c0c */ /* 0x040fe2000cf81270 */
[----:B------:R-:W-:Y:S01]  /*5860*/  VIADD R0, R62, 0x10 ;  /* 0x000000103e007836 */ /* 0x000fe20000000000 */
[C---:B------:R-:W-:Y:S01]  /*5870*/  ISETP.LT.AND P1, PT, R60.reuse, UR14, !P1 ;  /* 0x0000000e3c007c0c */ /* 0x040fe2000cf21270 */
[----:B------:R4:W-:Y:S01]  /*5880*/  @P5 STG.E.U16 desc[UR8][R30.64], R21 ;  /* 0x000000151e005986 */ /* 0x0009e2000c101508 */
[----:B------:R-:W-:Y:S01]  /*5890*/  ISETP.LT.AND P5, PT, R61, UR14, !P0 ;  /* 0x0000000e3d007c0c */ /* 0x000fe2000c7a1270 */
[----:B------:R-:W-:Y:S01]  /*58a0*/  VIADD R37, R35, UR4 ;  /* 0x0000000423257c36 */ /* 0x000fe20008000000 */
[----:B------:R-:W-:Y:S01]  /*58b0*/  ISETP.LT.AND P0, PT, R60, UR14, !P0 ;  /* 0x0000000e3c007c0c */ /* 0x000fe2000c701270 */
[----:B0-----:R-:W-:Y:S01]  /*58c0*/  VIADD R16, R62, 0xf ;  /* 0x0000000f3e107836 */ /* 0x001fe20000000000 */
[----:B------:R-:W-:Y:S01]  /*58d0*/  PRMT R29, R21, 0x7632, R29 ;  /* 0x00007632151d7816 */ /* 0x000fe2000000001d */
[----:B---3--:R-:W-:-:S04]  /*58e0*/  IMAD.WIDE R26, R37, 0x2, R2 ;  /* 0x00000002251a7825 */ /* 0x008fc800078e0202 */
[----:B------:R0:W-:Y:S01]  /*58f0*/  @P3 STG.E.U16 desc[UR8][R32.64], R29 ;  /* 0x0000001d20003986 */ /* 0x0001e2000c101508 */
[----:B------:R-:W-:Y:S01]  /*5900*/  ISETP.GE.AND P3, PT, R16, UR15, PT ;  /* 0x0000000f10007c0c */ /* 0x000fe2000bf66270 */
[----:B----4-:R-:W-:Y:S01]  /*5910*/  IMAD.WIDE R20, R35, 0x2, R24 ;  /* 0x0000000223147825 */ /* 0x010fe200078e0218 */
[----:B------:R-:W-:-:S03]  /*5920*/  PRMT R31, R17, 0x7632, R31 ;  /* 0x00007632111f7816 */ /* 0x000fc6000000001f */
[----:B0-----:R-:W-:-:S05]  /*5930*/  IMAD.WIDE R28, R35, 0x2, R2 ;  /* 0x00000002231c7825 */ /* 0x001fca00078e0202 */
[----:B------:R0:W-:Y:S01]  /*5940*/  @P4 STG.E.U16 desc[UR8][R28.64], R17 ;  /* 0x000000111c004986 */ /* 0x0001e2000c101508 */
[----:B------:R-:W-:Y:S01]  /*5950*/  ISETP.GE.AND P4, PT, R0, UR15, PT ;  /* 0x0000000f00007c0c */ /* 0x000fe2000bf86270 */
[----:B------:R-:W-:Y:S02]  /*5960*/  VIADD R0, R62, 0x12 ;  /* 0x000000123e007836 */ /* 0x000fe40000000000 */
[----:B------:R3:W-:Y:S01]  /*5970*/  @P1 STG.E.U16 desc[UR8][R20.64], R31 ;  /* 0x0000001f14001986 */ /* 0x0007e2000c101508 */
[C---:B------:R-:W-:Y:S02]  /*5980*/  ISETP.LT.AND P1, PT, R61.reuse, UR14, !P6 ;  /* 0x0000000e3d007c0c */ /* 0x040fe4000f721270 */
[C---:B------:R-:W-:Y:S01]  /*5990*/  ISETP.LT.AND P6, PT, R60.reuse, UR14, !P6 ;  /* 0x0000000e3c007c0c */ /* 0x040fe2000f7c1270 */
[----:B------:R4:W-:Y:S01]  /*59a0*/  @P5 STG.E.U16 desc[UR8][R26.64], R22 ;  /* 0x000000161a005986 */ /* 0x0009e2000c101508 */
[----:B------:R-:W-:Y:S02]  /*59b0*/  ISETP.LT.AND P5, PT, R61, UR14, !P2 ;  /* 0x0000000e3d007c0c */ /* 0x000fe4000d7a1270 */
[----:B------:R-:W-:Y:S01]  /*59c0*/  ISETP.LT.AND P2, PT, R60, UR14, !P2 ;  /* 0x0000000e3c007c0c */ /* 0x000fe2000d741270 */
[----:B0-----:R-:W-:-:S02]  /*59d0*/  VIADD R28, R62, 0x11 ;  /* 0x000000113e1c7836 */ /* 0x001fc40000000000 */
[----:B---3--:R-:W-:Y:S01]  /*59e0*/  IMAD.WIDE R30, R37, 0x2, R24 ;  /* 0x00000002251e7825 */ /* 0x008fe200078e0218 */
[----:B------:R-:W-:-:S03]  /*59f0*/  PRMT R21, R22, 0x7632, R21 ;  /* 0x0000763216157816 */ /* 0x000fc60000000015 */
[----:B------:R-:W-:Y:S01]  /*5a00*/  VIADD R37, R37, UR4 ;  /* 0x0000000425257c36 */ /* 0x000fe20008000000 */
[----:B----4-:R-:W-:Y:S01]  /*5a10*/  PRMT R27, R18, 0x7632, R27 ;  /* 0x00007632121b7816 */ /* 0x010fe2000000001b */
[----:B------:R0:W-:Y:S01]  /*5a20*/  @P0 STG.E.U16 desc[UR8][R30.64], R21 ;  /* 0x000000151e000986 */ /* 0x0001e2000c101508 */
[----:B------:R-:W-:Y:S01]  /*5a30*/  ISETP.GE.AND P0, PT, R28, UR15, PT ;  /* 0x0000000f1c007c0c */ /* 0x000fe2000bf06270 */
[----:B------:R-:W-:-:S05]  /*5a40*/  IMAD.WIDE R16, R37, 0x2, R2 ;  /* 0x0000000225107825 */ /* 0x000fca00078e0202 */
[----:B------:R3:W-:Y:S01]  /*5a50*/  @P1 STG.E.U16 desc[UR8][R16.64], R18 ;  /* 0x0000001210001986 */ /* 0x0007e2000c101508 */
[----:B------:R-:W-:Y:S01]  /*5a60*/  ISETP.GE.AND P1, PT, R0, UR15, PT ;  /* 0x0000000f00007c0c */ /* 0x000fe2000bf26270 */
[----:B------:R-:W-:Y:S02]  /*5a70*/  VIADD R0, R62, 0x13 ;  /* 0x000000133e007836 */ /* 0x000fe40000000000 */
[----:B0-----:R-:W-:Y:S01]  /*5a80*/  IMAD.WIDE R20, R37, 0x2, R24 ;  /* 0x0000000225147825 */ /* 0x001fe200078e0218 */
[----:B------:R-:W-:-:S03]  /*5a90*/  PRMT R30, R23, 0x7632, R30 ;  /* 0x00007632171e7816 */ /* 0x000fc6000000001e */
[----:B------:R-:W-:Y:S01]  /*5aa0*/  VIADD R37, R37, UR4 ;  /* 0x0000000425257c36 */ /* 0x000fe20008000000 */
[----:B------:R0:W-:Y:S01]  /*5ab0*/  @P6 STG.E.U16 desc[UR8][R20.64], R27 ;  /* 0x0000001b14006986 */ /* 0x0001e2000c101508 */
[----:B------:R-:W-:Y:S02]  /*5ac0*/  ISETP.LT.AND P6, PT, R61, UR14, !P3 ;  /* 0x0000000e3d007c0c */ /* 0x000fe4000dfc1270 */
[C---:B------:R-:W-:Y:S01]  /*5ad0*/  VIADD R31, R37.reuse, UR4 ;  /* 0x00000004251f7c36 */ /* 0x040fe20008000000 */
[----:B------:R-:W-:Y:S01]  /*5ae0*/  ISETP.LT.AND P3, PT, R60, UR14, !P3 ;  /* 0x0000000e3c007c0c */ /* 0x000fe2000df61270 */
[----:B---3--:R-:W-:Y:S01]  /*5af0*/  IMAD.WIDE R16, R37, 0x2, R24 ;  /* 0x0000000225107825 */ /* 0x008fe200078e0218 */
[----:B------:R-:W-:-:S03]  /*5b00*/  PRMT R18, R19, 0x7632, R18 ;  /* 0x0000763213127816 */ /* 0x000fc60000000012 */
[----:B------:R-:W-:-:S04]  /*5b10*/  IMAD.WIDE R28, R31, 0x2, R24 ;  /* 0x000000021f1c7825 */ /* 0x000fc800078e0218 */
[----:B0-----:R-:W-:-:S04]  /*5b20*/  IMAD.WIDE R26, R37, 0x2, R2 ;  /* 0x00000002251a7825 */ /* 0x001fc800078e0202 */
[--C-:B------:R-:W-:Y:S01]  /*5b30*/  IMAD.WIDE R20, R31, 0x2, R2.reuse ;  /* 0x000000021f147825 */ /* 0x100fe200078e0202 */
[----:B------:R0:W-:Y:S01]  /*5b40*/  @P5 STG.E.U16 desc[UR8][R26.64], R23 ;  /* 0x000000171a005986 */ /* 0x0001e2000c101508 */
[----:B------:R-:W-:Y:S02]  /*5b50*/  ISETP.LT.AND P5, PT, R61, UR14, !P4 ;  /* 0x0000000e3d007c0c */ /* 0x000fe4000e7a1270 */
[----:B------:R-:W-:Y:S01]  /*5b60*/  VIADD R31, R31, UR4 ;  /* 0x000000041f1f7c36 */ /* 0x000fe20008000000 */
[----:B------:R3:W-:Y:S01]  /*5b70*/  @P2 STG.E.U16 desc[UR8][R16.64], R30 ;  /* 0x0000001e10002986 */ /* 0x0007e2000c101508 */
[----:B------:R-:W-:Y:S02]  /*5b80*/  ISETP.LT.AND P4, PT, R60, UR14, !P4 ;  /* 0x0000000e3c007c0c */ /* 0x000fe4000e781270 */
[----:B------:R-:W-:Y:S01]  /*5b90*/  ISETP.GE.AND P2, PT, R0, UR15, PT ;  /* 0x0000000f00007c0c */ /* 0x000fe2000bf46270 */
[----:B------:R4:W-:Y:S01]  /*5ba0*/  @P6 STG.E.U16 desc[UR8][R20.64], R19 ;  /* 0x0000001314006986 */ /* 0x0009e2000c101508 */
[----:B------:R-:W-:Y:S01]  /*5bb0*/  ISETP.LT.AND P6, PT, R61, UR14, !P0 ;  /* 0x0000000e3d007c0c */ /* 0x000fe2000c7c1270 */
[----:B------:R-:W-:Y:S01]  /*5bc0*/  VIADD R0, R62, 0x14 ;  /* 0x000000143e007836 */ /* 0x000fe20000000000 */
[----:B------:R-:W-:Y:S01]  /*5bd0*/  ISETP.LT.AND P0, PT, R60, UR14, !P0 ;  /* 0x0000000e3c007c0c */ /* 0x000fe2000c701270 */
[----:B0-----:R-:W-:Y:S01]  /*5be0*/  IMAD.WIDE R22, R31, 0x2, R2 ;  /* 0x000000021f167825 */ /* 0x001fe200078e0202 */
[----:B------:R0:W-:Y:S01]  /*5bf0*/  @P3 STG.E.U16 desc[UR8][R28.64], R18 ;  /* 0x000000121c003986 */ /* 0x0001e2000c101508 */
[----:B------:R-:W-:-:S02]  /*5c00*/  PRMT R26, R8, 0x7632, R26 ;  /* 0x00007632081a7816 */ /* 0x000fc4000000001a */
[C---:B------:R-:W-:Y:S01]  /*5c10*/  VIADD R27, R31.reuse, UR4 ;  /* 0x000000041f1b7c36 */ /* 0x040fe20008000000 */
[----:B------:R5:W-:Y:S01]  /*5c20*/  @P5 STG.E.U16 desc[UR8][R22.64], R12 ;  /* 0x0000000c16005986 */ /* 0x000be2000c101508 */
[----:B---3--:R-:W-:Y:S01]  /*5c30*/  IMAD.WIDE R16, R31, 0x2, R24 ;  /* 0x000000021f107825 */ /* 0x008fe200078e0218 */
[----:B------:R-:W-:-:S03]  /*5c40*/  ISETP.GE.AND P3, PT, R0, UR15, PT ;  /* 0x0000000f00007c0c */ /* 0x000fc6000bf66270 */
[----:B----4-:R-:W-:-:S04]  /*5c50*/  IMAD.WIDE R20, R27, 0x2, R24 ;  /* 0x000000021b147825 */ /* 0x010fc800078e0218 */
[----:B0-----:R-:W-:Y:S01]  /*5c60*/  IMAD.WIDE R18, R27, 0x2, R2 ;  /* 0x000000021b127825 */ /* 0x001fe200078e0202 */
[----:B-----5:R-:W-:-:S03]  /*5c70*/  PRMT R23, R12, 0x7632, R23 ;  /* 0x000076320c177816 */ /* 0x020fc60000000017 */
[----:B------:R-:W-:Y:S02]  /*5c80*/  VIADD R27, R27, UR4 ;  /* 0x000000041b1b7c36 */ /* 0x000fe40008000000 */
[----:B------:R-:W-:Y:S01]  /*5c90*/  VIADD R12, R62, 0x16 ;  /* 0x000000163e0c7836 */ /* 0x000fe20000000000 */
[----:B------:R0:W-:Y:S01]  /*5ca0*/  @P4 STG.E.U16 desc[UR8][R16.64], R23 ;  /* 0x0000001710004986 */ /* 0x0001e2000c101508 */
[----:B------:R-:W-:Y:S01]  /*5cb0*/  ISETP.LT.AND P4, PT, R61, UR14, !P1 ;  /* 0x0000000e3d007c0c */ /* 0x000fe2000cf81270 */
[----:B------:R-:W-:Y:S01]  /*5cc0*/  VIADD R29, R27, UR4 ;  /* 0x000000041b1d7c36 */ /* 0x000fe20008000000 */
[----:B------:R-:W-:Y:S01]  /*5cd0*/  ISETP.LT.AND P1, PT, R60, UR14, !P1 ;  /* 0x0000000e3c007c0c */ /* 0x000fe2000cf21270 */
[----:B------:R3:W-:Y:S01]  /*5ce0*/  @P6 STG.E.U16 desc[UR8][R18.64], R8 ;  /* 0x0000000812006986 */ /* 0x0007e2000c101508 */
[----:B------:R-:W-:Y:S01]  /*5cf0*/  ISETP.LT.AND P6, PT, R61, UR14, !P2 ;  /* 0x0000000e3d007c0c */ /* 0x000fe2000d7c1270 */
[----:B------:R-:W-:Y:S01]  /*5d00*/  VIADD R0, R62, 0x15 ;  /* 0x000000153e007836 */ /* 0x000fe20000000000 */
[----:B------:R-:W-:Y:S01]  /*5d10*/  ISETP.LT.AND P2, PT, R60, UR14, !P2 ;  /* 0x0000000e3c007c0c */ /* 0x000fe2000d741270 */
[----:B------:R4:W-:Y:S01]  /*5d20*/  @P0 STG.E.U16 desc[UR8][R20.64], R26 ;  /* 0x0000001a14000986 */ /* 0x0009e2000c101508 */
[----:B------:R-:W-:-:S02]  /*5d30*/  ISETP.GE.AND P0, PT, R12, UR15, PT ;  /* 0x0000000f0c007c0c */ /* 0x000fc4000bf06270 */
[----:B------:R-:W-:Y:S01]  /*5d40*/  ISETP.GE.AND P5, PT, R0, UR15, PT ;  /* 0x0000000f00007c0c */ /* 0x000fe2000bfa6270 */
[----:B0-----:R-:W-:-:S04]  /*5d50*/  IMAD.WIDE R22, R27, 0x2, R2 ;  /* 0x000000021b167825 */ /* 0x001fc800078e0202 */
[----:B------:R-:W-:Y:S01]  /*5d60*/  IMAD.WIDE R16, R27, 0x2, R24 ;  /* 0x000000021b107825 */ /* 0x000fe200078e0218 */
[----:B------:R0:W-:Y:S01]  /*5d70*/  @P4 STG.E.U16 desc[UR8][R22.64], R13 ;  /* 0x0000000d16004986 */ /* 0x0001e2000c101508 */
[----:B---3--:R-:W-:Y:S02]  /*5d80*/  IADD3 R8, PT, PT, R62, 0x18, RZ ;  /* 0x000000183e087810 */ /* 0x008fe40007ffe0ff */
[----:B----4-:R-:W-:Y:S01]  /*5d90*/  PRMT R21, R13, 0x7632, R21 ;  /* 0x000076320d157816 */ /* 0x010fe20000000015 */
[----:B------:R-:W-:-:S04]  /*5da0*/  IMAD.WIDE R18, R29, 0x2, R2 ;  /* 0x000000021d127825 */ /* 0x000fc800078e0202 */
[----:B------:R3:W-:Y:S01]  /*5db0*/  @P1 STG.E.U16 desc[UR8][R16.64], R21 ;  /* 0x0000001510001986 */ /* 0x0007e2000c101508 */
[----:B------:R-:W-:Y:S01]  /*5dc0*/  VIADD R27, R29, UR4 ;  /* 0x000000041d1b7c36 */ /* 0x000fe20008000000 */
[----:B------:R-:W-:Y:S01]  /*5dd0*/  ISETP.GE.AND P1, PT, R8, UR15, PT ;  /* 0x0000000f08007c0c */ /* 0x000fe2000bf26270 */
[----:B------:R-:W-:Y:S01]  /*5de0*/  VIADD R0, R62, 0x17 ;  /* 0x000000173e007836 */ /* 0x000fe20000000000 */
[----:B------:R4:W-:Y:S01]  /*5df0*/  @P6 STG.E.U16 desc[UR8][R18.64], R9 ;  /* 0x0000000912006986 */ /* 0x0009e2000c101508 */
[----:B------:R-:W-:Y:S01]  /*5e00*/  ISETP.LT.AND P6, PT, R61, UR14, !P3 ;  /* 0x0000000e3d007c0c */ /* 0x000fe2000dfc1270 */
[----:B0-----:R-:W-:Y:S01]  /*5e10*/  IMAD.WIDE R12, R29, 0x2, R24 ;  /* 0x000000021d0c7825 */ /* 0x001fe200078e0218 */
[----:B------:R-:W-:Y:S02]  /*5e20*/  ISETP.LT.AND P3, PT, R60, UR14, !P3 ;  /* 0x0000000e3c007c0c */ /* 0x000fe4000df61270 */
[----:B------:R-:W-:Y:S02]  /*5e30*/  PRMT R22, R14, 0x7632, R22 ;  /* 0x000076320e167816 */ /* 0x000fe40000000016 */
[----:B------:R-:W-:Y:S01]  /*5e40*/  ISETP.GE.AND P4, PT, R0, UR15, PT ;  /* 0x0000000f00007c0c */ /* 0x000fe2000bf86270 */
[----:B---3--:R-:W-:Y:S01]  /*5e50*/  IMAD.WIDE R20, R27, 0x2, R2 ;  /* 0x000000021b147825 */ /* 0x008fe200078e0202 */
[----:B----4-:R-:W-:-:S03]  /*5e60*/  PRMT R19, R9, 0x7632, R19 ;  /* 0x0000763209137816 */ /* 0x010fc60000000013 */
[C---:B------:R-:W-:Y:S02]  /*5e70*/  IMAD.WIDE R16, R27.reuse, 0x2, R24 ;  /* 0x000000021b107825 */ /* 0x040fe400078e0218 */
[----:B------:R0:W-:Y:S02]  /*5e80*/  @P2 STG.E.U16 desc[UR8][R12.64], R19 ;  /* 0x000000130c002986 */ /* 0x0001e4000c101508 */
[----:B------:R-:W-:Y:S02]  /*5e90*/  VIADD R27, R27, UR4 ;  /* 0x000000041b1b7c36 */ /* 0x000fe40008000000 */
[----:B------:R-:W-:Y:S01]  /*5ea0*/  VIADD R0, R62, 0x19 ;  /* 0x000000193e007836 */ /* 0x000fe20000000000 */
[----:B------:R3:W-:Y:S01]  /*5eb0*/  @P6 STG.E.U16 desc[UR8][R20.64], R14 ;  /* 0x0000000e14006986 */ /* 0x0007e2000c101508 */
[----:B------:R-:W-:Y:S01]  /*5ec0*/  ISETP.LT.AND P6, PT, R61, UR14, !P0 ;  /* 0x0000000e3d007c0c */ /* 0x000fe2000c7c1270 */
[----:B------:R-:W-:Y:S01]  /*5ed0*/  IMAD.WIDE R8, R27, 0x2, R2 ;  /* 0x000000021b087825 */ /* 0x000fe200078e0202 */
[C---:B------:R-:W-:Y:S01]  /*5ee0*/  ISETP.LT.AND P0, PT, R60.reuse, UR14, !P0 ;  /* 0x0000000e3c007c0c */ /* 0x040fe2000c701270 */
[----:B------:R4:W-:Y:S01]  /*5ef0*/  @P3 STG.E.U16 desc[UR8][R16.64], R22 ;  /* 0x0000001610003986 */ /* 0x0009e2000c101508 */
[----:B------:R-:W-:Y:S01]  /*5f00*/  ISETP.LT.AND P3, PT, R61, UR14, !P5 ;  /* 0x0000000e3d007c0c */ /* 0x000fe2000ef61270 */
[C---:B------:R-:W-:Y:S01]  /*5f10*/  VIADD R23, R27.reuse, UR4 ;  /* 0x000000041b177c36 */ /* 0x040fe20008000000 */
[----:B------:R-:W-:Y:S01]  /*5f20*/  ISETP.LT.AND P5, PT, R60, UR14, !P5 ;  /* 0x0000000e3c007c0c */ /* 0x000fe2000efa1270 */
[----:B0-----:R-:W-:Y:S01]  /*5f30*/  IMAD.WIDE R12, R27, 0x2, R24 ;  /* 0x000000021b0c7825 */ /* 0x001fe200078e0218 */
[----:B------:R-:W-:-:S02]  /*5f40*/  ISETP.GE.AND P2, PT, R0, UR15, PT ;  /* 0x0000000f00007c0c */ /* 0x000fc4000bf46270 */
[----:B---3--:R-:W-:Y:S01]  /*5f50*/  PRMT R14, R10, 0x7632, R14 ;  /* 0x000076320a0e7816 */ /* 0x008fe2000000000e */
[----:B------:R-:W-:Y:S01]  /*5f60*/  IMAD.WIDE R18, R23, 0x2, R24 ;  /* 0x0000000217127825 */ /* 0x000fe200078e0218 */
[----:B----4-:R-:W-:-:S03]  /*5f70*/  PRMT R22, R15, 0x7632, R22 ;  /* 0x000076320f167816 */ /* 0x010fc60000000016 */
[C-C-:B------:R-:W-:Y:S02]  /*5f80*/  IMAD.WIDE R16, R23.reuse, 0x2, R2.reuse ;  /* 0x0000000217107825 */ /* 0x140fe400078e0202 */
[----:B------:R0:W-:Y:S02]  /*5f90*/  @P3 STG.E.U16 desc[UR8][R8.64], R10 ;  /* 0x0000000a08003986 */ /* 0x0001e4000c101508 */
[----:B------:R-:W-:Y:S02]  /*5fa0*/  VIADD R23, R23, UR4 ;  /* 0x0000000417177c36 */ /* 0x000fe40008000000 */
[----:B------:R3:W-:Y:S01]  /*5fb0*/  @P5 STG.E.U16 desc[UR8][R12.64], R14 ;  /* 0x0000000e0c005986 */ /* 0x0007e2000c101508 */
[C---:B------:R-:W-:Y:S01]  /*5fc0*/  ISETP.LT.AND P5, PT, R61.reuse, UR14, !P4 ;  /* 0x0000000e3d007c0c */ /* 0x040fe2000e7a1270 */
[----:B------:R-:W-:Y:S01]  /*5fd0*/  VIADD R0, R62, 0x1a ;  /* 0x0000001a3e007836 */ /* 0x000fe20000000000 */
[C---:B------:R-:W-:Y:S01]  /*5fe0*/  ISETP.LT.AND P4, PT, R60.reuse, UR14, !P4 ;  /* 0x0000000e3c007c0c */ /* 0x040fe2000e781270 */
[----:B------:R4:W-:Y:S01]  /*5ff0*/  @P6 STG.E.U16 desc[UR8][R16.64], R15 ;  /* 0x0000000f10006986 */ /* 0x0009e2000c101508 */
[----:B------:R-:W-:Y:S01]  /*6000*/  ISETP.LT.AND P6, PT, R61, UR14, !P1 ;  /* 0x0000000e3d007c0c */ /* 0x000fe2000cfc1270 */
[C---:B------:R-:W-:Y:S01]  /*6010*/  VIADD R21, R23.reuse, UR4 ;  /* 0x0000000417157c36 */ /* 0x040fe20008000000 */
[----:B------:R-:W-:Y:S01]  /*6020*/  ISETP.LT.AND P1, PT, R60, UR14, !P1 ;  /* 0x0000000e3c007c0c */ /* 0x000fe2000cf21270 */
[----:B0-----:R-:W-:Y:S01]  /*6030*/  IMAD.WIDE R8, R23, 0x2, R2 ;  /* 0x0000000217087825 */ /* 0x001fe200078e0202 */
[----:B------:R-:W-:Y:S01]  /*6040*/  PRMT R10, R11, 0x7632, R10 ;  /* 0x000076320b0a7816 */ /* 0x000fe2000000000a */
[----:B------:R-:W-:Y:S01]  /*6050*/  @P0 STG.E.U16 desc[UR8][R18.64], R22 ;  /* 0x0000001612000986 */ /* 0x000fe2000c101508 */
[----:B------:R-:W-:Y:S01]  /*6060*/  ISETP.GE.AND P3, PT, R0, UR15, PT ;  /* 0x0000000f00007c0c */ /* 0x000fe2000bf66270 */
[----:B---3--:R-:W-:-:S02]  /*6070*/  IMAD.WIDE R12, R23, 0x2, R24 ;  /* 0x00000002170c7825 */ /* 0x008fc400078e0218 */
[----:B------:R0:W-:Y:S02]  /*6080*/  @P5 STG.E.U16 desc[UR8][R8.64], R11 ;  /* 0x0000000b08005986 */ /* 0x0001e4000c101508 */
[----:B----4-:R-:W-:Y:S02]  /*6090*/  IMAD.WIDE R14, R21, 0x2, R2 ;  /* 0x00000002150e7825 */ /* 0x010fe400078e0202 */
[----:B------:R3:W-:Y:S01]  /*60a0*/  @P4 STG.E.U16 desc[UR8][R12.64], R10 ;  /* 0x0000000a0c004986 */ /* 0x0007e2000c101508 */
[----:B------:R-:W-:Y:S01]  /*60b0*/  ISETP.LT.AND P4, PT, R61, UR14, !P2 ;  /* 0x0000000e3d007c0c */ /* 0x000fe2000d781270 */
[----:B------:R-:W-:Y:S01]  /*60c0*/  IMAD.WIDE R16, R21, 0x2, R24 ;  /* 0x0000000215107825 */ /* 0x000fe200078e0218 */
[C---:B------:R-:W-:Y:S01]  /*60d0*/  ISETP.LT.AND P2, PT, R60.reuse, UR14, !P2 ;  /* 0x0000000e3c007c0c */ /* 0x040fe2000d741270 */
[----:B-1----:R2:W-:Y:S01]  /*60e0*/  @P6 STG.E.U16 desc[UR8][R14.64], R4 ;  /* 0x000000040e006986 */ /* 0x0025e2000c101508 */
[----:B------:R-:W-:Y:S01]  /*60f0*/  ISETP.LT.AND P6, PT, R61, UR14, !P3 ;  /* 0x0000000e3d007c0c */ /* 0x000fe2000dfc1270 */
[----:B------:R-:W-:Y:S01]  /*6100*/  VIADD R21, R21, UR4 ;  /* 0x0000000415157c36 */ /* 0x000fe20008000000 */
[----:B------:R-:W-:Y:S01]  /*6110*/  ISETP.LT.AND P3, PT, R60, UR14, !P3 ;  /* 0x0000000e3c007c0c */ /* 0x000fe2000df61270 */
[----:B------:R-:W-:Y:S01]  /*6120*/  VIADD R20, R62, 0x1b ;  /* 0x0000001b3e147836 */ /* 0x000fe20000000000 */
[----:B0-----:R-:W-:Y:S01]  /*6130*/  PRMT R9, R4, 0x7632, R9 ;  /* 0x0000763204097816 */ /* 0x001fe20000000009 */
[----:B------:R-:W-:-:S02]  /*6140*/  VIADD R19, R21, UR4 ;  /* 0x0000000415137c36 */ /* 0x000fc40008000000 */
[----:B------:R-:W-:Y:S01]  /*6150*/  VIADD R0, R62, 0x1c ;  /* 0x0000001c3e007836 */ /* 0x000fe20000000000 */
[----:B------:R-:W-:Y:S01]  /*6160*/  ISETP.GE.AND P0, PT, R20, UR15, PT ;  /* 0x0000000f14007c0c */ /* 0x000fe2000bf06270 */
[----:B------:R0:W-:Y:S01]  /*6170*/  @P1 STG.E.U16 desc[UR8][R16.64], R9 ;  /* 0x0000000910001986 */ /* 0x0001e2000c101508 */
[----:B---3--:R-:W-:Y:S01]  /*6180*/  IMAD.WIDE R10, R21, 0x2, R24 ;  /* 0x00000002150a7825 */ /* 0x008fe200078e0218 */
[----:B--2---:R-:W-:Y:S02]  /*6190*/  PRMT R4, R48, 0x7632, R4 ;  /* 0x0000763230047816 */ /* 0x004fe40000000004 */
[----:B------:R-:W-:Y:S01]  /*61a0*/  ISETP.GE.AND P5, PT, R0, UR15, PT ;  /* 0x0000000f00007c0c */ /* 0x000fe2000bfa6270 */
[----:B------:R-:W-:Y:S01]  /*61b0*/  IMAD.WIDE R12, R19, 0x2, R2 ;  /* 0x00000002130c7825 */ /* 0x000fe200078e0202 */
[----:B------:R-:W-:-:S03]  /*61c0*/  PRMT R14, R5, 0x7632, R14 ;  /* 0x00007632050e7816 */ /* 0x000fc6000000000e */
[----:B------:R-:W-:Y:S02]  /*61d0*/  VIADD R15, R19, UR4 ;  /* 0x00000004130f7c36 */ /* 0x000fe40008000000 */
[----:B------:R-:W-:Y:S01]  /*61e0*/  VIADD R0, R62, 0x1e ;  /* 0x0000001e3e007836 */ /* 0x000fe20000000000 */
[----:B0-----:R-:W-:Y:S01]  /*61f0*/  PRMT R16, R49, 0x7632, R16 ;  /* 0x0000763231107816 */ /* 0x001fe20000000010 */
[----:B------:R-:W-:-:S04]  /*6200*/  IMAD.WIDE R8, R21, 0x2, R2 ;  /* 0x0000000215087825 */ /* 0x000fc800078e0202 */
[----:B------:R-:W-:Y:S01]  /*6210*/  VIADD R17, R15, UR4 ;  /* 0x000000040f117c36 */ /* 0x000fe20008000000 */
[----:B------:R0:W-:Y:S01]  /*6220*/  @P4 STG.E.U16 desc[UR8][R8.64], R48 ;  /* 0x0000003008004986 */ /* 0x0001e2000c101508 */
[----:B------:R-:W-:Y:S01]  /*6230*/  VIADD R18, R62, 0x1d ;  /* 0x0000001d3e127836 */ /* 0x000fe20000000000 */
[----:B------:R-:W-:Y:S01]  /*6240*/  ISETP.GE.AND P4, PT, R0, UR15, PT ;  /* 0x0000000f00007c0c */ /* 0x000fe2000bf86270 */
[----:B------:R-:W-:Y:S01]  /*6250*/  VIADD R0, R62, 0x1f ;  /* 0x0000001f3e007836 */ /* 0x000fe20000000000 */
[----:B------:R1:W-:Y:S01]  /*6260*/  @P2 STG.E.U16 desc[UR8][R10.64], R4 ;  /* 0x000000040a002986 */ /* 0x0003e2000c101508 */
[C---:B------:R-:W-:Y:S02]  /*6270*/  ISETP.LT.AND P2, PT, R61.reuse, UR14, !P0 ;  /* 0x0000000e3d007c0c */ /* 0x040fe4000c741270 */
[----:B------:R-:W-:Y:S01]  /*6280*/  ISETP.LT.AND P0, PT, R60, UR14, !P0 ;  /* 0x0000000e3c007c0c */ /* 0x000fe2000c701270 */
[----:B------:R2:W-:Y:S01]  /*6290*/  @P6 STG.E.U16 desc[UR8][R12.64], R5 ;  /* 0x000000050c006986 */ /* 0x0005e2000c101508 */
[----:B------:R-:W-:-:S02]  /*62a0*/  ISETP.LT.AND P6, PT, R61, UR14, !P5 ;  /* 0x0000000e3d007c0c */ /* 0x000fc4000efc1270 */
[----:B------:R-:W-:Y:S01]  /*62b0*/  ISETP.GE.AND P1, PT, R18, UR15, PT ;  /* 0x0000000f12007c0c */ /* 0x000fe2000bf26270 */
[----:B0-----:R-:W-:Y:S01]  /*62c0*/  IMAD.WIDE R8, R19, 0x2, R24 ;  /* 0x0000000213087825 */ /* 0x001fe200078e0218 */
[----:B------:R-:W-:-:S03]  /*62d0*/  ISETP.LT.AND P5, PT, R60, UR14, !P5 ;  /* 0x0000000e3c007c0c */ /* 0x000fc6000efa1270 */
[C---:B-1----:R-:W-:Y:S01]  /*62e0*/  IMAD.WIDE R10, R15.reuse, 0x2, R2 ;  /* 0x000000020f0a7825 */ /* 0x042fe200078e0202 */
[----:B------:R0:W-:Y:S01]  /*62f0*/  @P3 STG.E.U16 desc[UR8][R8.64], R14 ;  /* 0x0000000e08003986 */ /* 0x0001e2000c101508 */
[----:B------:R-:W-:Y:S02]  /*6300*/  ISETP.GE.AND P3, PT, R0, UR15, PT ;  /* 0x0000000f00007c0c */ /* 0x000fe4000bf66270 */
[----:B--2---:R-:W-:Y:S01]  /*6310*/  IMAD.WIDE R4, R15, 0x2, R24 ;  /* 0x000000020f047825 */ /* 0x004fe200078e0218 */
[----:B------:R-:W-:Y:S01]  /*6320*/  @P2 STG.E.U16 desc[UR8][R10.64], R49 ;  /* 0x000000310a002986 */ /* 0x000fe2000c101508 */
[----:B------:R-:W-:Y:S02]  /*6330*/  ISETP.LT.AND P2, PT, R61, UR14, !P4 ;  /* 0x0000000e3d007c0c */ /* 0x000fe4000e741270 */
[----:B------:R-:W-:Y:S01]  /*6340*/  IMAD.WIDE R12, R17, 0x2, R2 ;  /* 0x00000002110c7825 */ /* 0x000fe200078e0202 */
[----:B------:R1:W-:Y:S01]  /*6350*/  @P0 STG.E.U16 desc[UR8][R4.64], R16 ;  /* 0x0000001004000986 */ /* 0x0003e2000c101508 */
[----:B------:R-:W-:-:S02]  /*6360*/  ISETP.LT.AND P4, PT, R60, UR14, !P4 ;  /* 0x0000000e3c007c0c */ /* 0x000fc4000e781270 */
[----:B------:R-:W-:Y:S01]  /*6370*/  VIADD R15, R17, UR4 ;  /* 0x00000004110f7c36 */ /* 0x000fe20008000000 */
[----:B------:R2:W-:Y:S01]  /*6380*/  @P6 STG.E.U16 desc[UR8][R12.64], R6 ;  /* 0x000000060c006986 */ /* 0x0005e2000c101508 */
[----:B------:R-:W-:Y:S02]  /*6390*/  ISETP.LT.AND P6, PT, R61, UR14, !P1 ;  /* 0x0000000e3d007c0c */ /* 0x000fe4000cfc1270 */
[C---:B------:R-:W-:Y:S01]  /*63a0*/  ISETP.LT.AND P1, PT, R60.reuse, UR14, !P1 ;  /* 0x0000000e3c007c0c */ /* 0x040fe2000cf21270 */
[----:B------:R-:W-:Y:S01]  /*63b0*/  VIADD R19, R15, UR4 ;  /* 0x000000040f137c36 */ /* 0x000fe20008000000 */
[----:B------:R-:W-:Y:S01]  /*63c0*/  ISETP.LT.AND P0, PT, R61, UR14, !P3 ;  /* 0x0000000e3d007c0c */ /* 0x000fe2000df01270 */
[----:B0-----:R-:W-:Y:S01]  /*63d0*/  IMAD.WIDE R8, R15, 0x2, R2 ;  /* 0x000000020f087825 */ /* 0x001fe200078e0202 */
[----:B------:R-:W-:Y:S02]  /*63e0*/  ISETP.LT.AND P3, PT, R60, UR14, !P3 ;  /* 0x0000000e3c007c0c */ /* 0x000fe4000df61270 */
[----:B------:R-:W-:Y:S01]  /*63f0*/  PRMT R0, R6, 0x7632, R0 ;  /* 0x0000763206007816 */ /* 0x000fe20000000000 */
[----:B-1----:R-:W-:Y:S01]  /*6400*/  IMAD.WIDE R4, R17, 0x2, R24 ;  /* 0x0000000211047825 */ /* 0x002fe200078e0218 */
[----:B------:R-:W-:-:S02]  /*6410*/  PRMT R16, R7, 0x7632, R16 ;  /* 0x0000763207107816 */ /* 0x000fc40000000010 */
[----:B--2---:R-:W-:Y:S01]  /*6420*/  PRMT R6, R50, 0x7632, R6 ;  /* 0x0000763232067816 */ /* 0x004fe20000000006 */
[----:B------:R-:W-:Y:S01]  /*6430*/  VIADD R17, R19, UR4 ;  /* 0x0000000413117c36 */ /* 0x000fe20008000000 */
[----:B------:R0:W-:Y:S01]  /*6440*/  @P5 STG.E.U16 desc[UR8][R4.64], R0 ;  /* 0x0000000004005986 */ /* 0x0001e2000c101508 */
[----:B------:R-:W-:-:S03]  /*6450*/  IMAD.WIDE R10, R15, 0x2, R24 ;  /* 0x000000020f0a7825 */ /* 0x000fc600078e0218 */
        /* <DEDUP_REMOVED lines=9> */
[----:B------:R-:W-:Y:S05]  /*64f0*/  @!P3 EXIT ;  /* 0x000000000000b94d */ /* 0x000fea0003800000 */
[----:B0-----:R-:W-:-:S05]  /*6500*/  PRMT R12, R51, 0x7632, R12 ;  /* 0x00007632330c7816 */ /* 0x001fca000000000c */
[----:B------:R-:W-:Y:S01]  /*6510*/  STG.E.U16 desc[UR8][R24.64], R12 ;  /* 0x0000000c18007986 */ /* 0x000fe2000c101508 */
[----:B------:R-:W-:Y:S05]  /*6520*/  EXIT ;  /* 0x000000000000794d */ /* 0x000fea0003800000 */
.L_x_2:
[----:B------:R-:W-:-:S00]  /*6530*/  BRA `(.L_x_2) ;  /* 0xfffffffc00fc7947 */ /* 0x000fc0000383ffff */
[----:B------:R-:W-:-:S00]  /*6540*/  NOP ;  /* 0x0000000000007918 */ /* 0x000fc00000000000 */
        /* <DEDUP_REMOVED lines=11> */
.L_x_3:


//--------------------- .nv.shared.matmul_kernel  --------------------------
	.section	.nv.shared.matmul_kernel,"aw",@nobits
	.sectionflags	@""
	.align	16
	.zero		1024


//--------------------- .nv.shared.reserved.0     --------------------------
	.section	.nv.shared.reserved.0,"aw",@nobits
	.weak		__nv_reservedSMEM_offset_0_alias
	.size		__nv_reservedSMEM_offset_0_alias, 0, 64
	.other		__nv_reservedSMEM_offset_0_alias,@"STO_CUDA_RESERVED_SHARED STV_DEFAULT"
__nv_reservedSMEM_offset_0_alias:
	.zero		0
	.zero		64


//--------------------- .nv.constant0.matmul_kernel --------------------------
	.section	.nv.constant0.matmul_kernel,"a",@progbits
	.sectionflags	@""
	.align	4
.nv.constant0.matmul_kernel:
	.zero		976


//--------------------- SYMBOLS --------------------------

	.type		.nv.reservedSmem.offset0,@object
	.size		.nv.reservedSmem.offset0,0x4
	.type		.nv.reservedSmem.cap,@object
	.size		.nv.reservedSmem.cap,0x4
